//
// Generated by NVIDIA NVVM Compiler
//
// Compiler Build ID: CL-36424714
// Cuda compilation tools, release 13.0, V13.0.88
// Based on NVVM 20.0.0
//

.version 9.0
.target sm_100
.address_size 64

	// .globl	_Z19matrixMultiplyTiledPfS_S_i
// _ZZ19matrixMultiplyTiledPfS_S_iE4ds_A has been demoted
// _ZZ19matrixMultiplyTiledPfS_S_iE4ds_B has been demoted

.visible .entry _Z19matrixMultiplyTiledPfS_S_i(
	.param .u64 .ptr .align 1 _Z19matrixMultiplyTiledPfS_S_i_param_0,
	.param .u64 .ptr .align 1 _Z19matrixMultiplyTiledPfS_S_i_param_1,
	.param .u64 .ptr .align 1 _Z19matrixMultiplyTiledPfS_S_i_param_2,
	.param .u32 _Z19matrixMultiplyTiledPfS_S_i_param_3
)
{
	.reg .pred 	%p<10>;
	.reg .b32 	%r<42>;
	.reg .b32 	%f<63>;
	.reg .b64 	%rd<13>;
	// demoted variable
	.shared .align 4 .b8 _ZZ19matrixMultiplyTiledPfS_S_iE4ds_A[1024];
	// demoted variable
	.shared .align 4 .b8 _ZZ19matrixMultiplyTiledPfS_S_iE4ds_B[1024];
	ld.param.u64 	%rd4, [_Z19matrixMultiplyTiledPfS_S_i_param_0];
	ld.param.u64 	%rd5, [_Z19matrixMultiplyTiledPfS_S_i_param_1];
	ld.param.u64 	%rd6, [_Z19matrixMultiplyTiledPfS_S_i_param_2];
	ld.param.u32 	%r24, [_Z19matrixMultiplyTiledPfS_S_i_param_3];
	mov.u32 	%r25, %ctaid.x;
	mov.u32 	%r26, %ctaid.y;
	mov.u32 	%r37, %tid.x;
	mov.u32 	%r39, %tid.y;
	shl.b32 	%r27, %r26, 4;
	add.s32 	%r3, %r27, %r39;
	shl.b32 	%r4, %r25, 4;
	add.s32 	%r5, %r4, %r37;
	setp.lt.s32 	%p1, %r24, 1;
	mov.f32 	%f62, 0f00000000;
	@%p1 bra 	$L__BB0_7;
	add.s32 	%r28, %r24, 15;
	shr.u32 	%r29, %r28, 4;
	shl.b32 	%r30, %r39, 6;
	mov.u32 	%r31, _ZZ19matrixMultiplyTiledPfS_S_iE4ds_A;
	add.s32 	%r6, %r31, %r30;
	shl.b32 	%r32, %r37, 2;
	add.s32 	%r7, %r6, %r32;
	mov.u32 	%r33, _ZZ19matrixMultiplyTiledPfS_S_iE4ds_B;
	add.s32 	%r9, %r33, %r32;
	add.s32 	%r8, %r9, %r30;
	neg.s32 	%r41, %r29;
	mad.lo.s32 	%r34, %r39, %r24, %r37;
	add.s32 	%r40, %r34, %r4;
	shl.b32 	%r12, %r24, 4;
	mad.lo.s32 	%r38, %r24, %r3, %r37;
	cvta.to.global.u64 	%rd1, %rd4;
	cvta.to.global.u64 	%rd2, %rd5;
	mov.f32 	%f62, 0f00000000;
$L__BB0_2:
	setp.ge.u32 	%p2, %r3, %r24;
	mul.wide.s32 	%rd7, %r38, 4;
	add.s64 	%rd3, %rd1, %rd7;
	setp.ge.s32 	%p3, %r37, %r24;
	mov.f32 	%f60, 0f00000000;
	or.pred  	%p4, %p2, %p3;
	@%p4 bra 	$L__BB0_4;
	ld.global.f32 	%f60, [%rd3];
$L__BB0_4:
	setp.ge.u32 	%p5, %r5, %r24;
	st.shared.f32 	[%r7], %f60;
	setp.ge.s32 	%p6, %r39, %r24;
	mov.f32 	%f61, 0f00000000;
	or.pred  	%p7, %p5, %p6;
	@%p7 bra 	$L__BB0_6;
	mul.wide.u32 	%rd8, %r40, 4;
	add.s64 	%rd9, %rd2, %rd8;
	ld.global.f32 	%f61, [%rd9];
$L__BB0_6:
	st.shared.f32 	[%r8], %f61;
	bar.sync 	0;
	ld.shared.f32 	%f12, [%r6];
	ld.shared.f32 	%f13, [%r9];
	fma.rn.f32 	%f14, %f12, %f13, %f62;
	ld.shared.f32 	%f15, [%r6+4];
	ld.shared.f32 	%f16, [%r9+64];
	fma.rn.f32 	%f17, %f15, %f16, %f14;
	ld.shared.f32 	%f18, [%r6+8];
	ld.shared.f32 	%f19, [%r9+128];
	fma.rn.f32 	%f20, %f18, %f19, %f17;
	ld.shared.f32 	%f21, [%r6+12];
	ld.shared.f32 	%f22, [%r9+192];
	fma.rn.f32 	%f23, %f21, %f22, %f20;
	ld.shared.f32 	%f24, [%r6+16];
	ld.shared.f32 	%f25, [%r9+256];
	fma.rn.f32 	%f26, %f24, %f25, %f23;
	ld.shared.f32 	%f27, [%r6+20];
	ld.shared.f32 	%f28, [%r9+320];
	fma.rn.f32 	%f29, %f27, %f28, %f26;
	ld.shared.f32 	%f30, [%r6+24];
	ld.shared.f32 	%f31, [%r9+384];
	fma.rn.f32 	%f32, %f30, %f31, %f29;
	ld.shared.f32 	%f33, [%r6+28];
	ld.shared.f32 	%f34, [%r9+448];
	fma.rn.f32 	%f35, %f33, %f34, %f32;
	ld.shared.f32 	%f36, [%r6+32];
	ld.shared.f32 	%f37, [%r9+512];
	fma.rn.f32 	%f38, %f36, %f37, %f35;
	ld.shared.f32 	%f39, [%r6+36];
	ld.shared.f32 	%f40, [%r9+576];
	fma.rn.f32 	%f41, %f39, %f40, %f38;
	ld.shared.f32 	%f42, [%r6+40];
	ld.shared.f32 	%f43, [%r9+640];
	fma.rn.f32 	%f44, %f42, %f43, %f41;
	ld.shared.f32 	%f45, [%r6+44];
	ld.shared.f32 	%f46, [%r9+704];
	fma.rn.f32 	%f47, %f45, %f46, %f44;
	ld.shared.f32 	%f48, [%r6+48];
	ld.shared.f32 	%f49, [%r9+768];
	fma.rn.f32 	%f50, %f48, %f49, %f47;
	ld.shared.f32 	%f51, [%r6+52];
	ld.shared.f32 	%f52, [%r9+832];
	fma.rn.f32 	%f53, %f51, %f52, %f50;
	ld.shared.f32 	%f54, [%r6+56];
	ld.shared.f32 	%f55, [%r9+896];
	fma.rn.f32 	%f56, %f54, %f55, %f53;
	ld.shared.f32 	%f57, [%r6+60];
	ld.shared.f32 	%f58, [%r9+960];
	fma.rn.f32 	%f62, %f57, %f58, %f56;
	bar.sync 	0;
	add.s32 	%r41, %r41, 1;
	setp.ne.s32 	%p8, %r41, 0;
	add.s32 	%r40, %r40, %r12;
	add.s32 	%r39, %r39, 16;
	add.s32 	%r38, %r38, 16;
	add.s32 	%r37, %r37, 16;
	@%p8 bra 	$L__BB0_2;
$L__BB0_7:
	max.s32 	%r35, %r3, %r5;
	setp.ge.s32 	%p9, %r35, %r24;
	@%p9 bra 	$L__BB0_9;
	mad.lo.s32 	%r36, %r24, %r3, %r5;
	cvta.to.global.u64 	%rd10, %rd6;
	mul.wide.u32 	%rd11, %r36, 4;
	add.s64 	%rd12, %rd10, %rd11;
	st.global.f32 	[%rd12], %f62;
$L__BB0_9:
	ret;

}
	// .globl	_Z18conv2d_same_kernelPKfS0_Pfii
.visible .entry _Z18conv2d_same_kernelPKfS0_Pfii(
	.param .u64 .ptr .align 1 _Z18conv2d_same_kernelPKfS0_Pfii_param_0,
	.param .u64 .ptr .align 1 _Z18conv2d_same_kernelPKfS0_Pfii_param_1,
	.param .u64 .ptr .align 1 _Z18conv2d_same_kernelPKfS0_Pfii_param_2,
	.param .u32 _Z18conv2d_same_kernelPKfS0_Pfii_param_3,
	.param .u32 _Z18conv2d_same_kernelPKfS0_Pfii_param_4
)
{
	.reg .pred 	%p<59>;
	.reg .b32 	%r<71>;
	.reg .b32 	%f<99>;
	.reg .b64 	%rd<55>;

	ld.param.u64 	%rd8, [_Z18conv2d_same_kernelPKfS0_Pfii_param_0];
	ld.param.u64 	%rd9, [_Z18conv2d_same_kernelPKfS0_Pfii_param_1];
	ld.param.u64 	%rd7, [_Z18conv2d_same_kernelPKfS0_Pfii_param_2];
	ld.param.u32 	%r27, [_Z18conv2d_same_kernelPKfS0_Pfii_param_3];
	ld.param.u32 	%r26, [_Z18conv2d_same_kernelPKfS0_Pfii_param_4];
	cvta.to.global.u64 	%rd1, %rd9;
	cvta.to.global.u64 	%rd2, %rd8;
	mov.u32 	%r28, %ctaid.x;
	mov.u32 	%r29, %ntid.x;
	mov.u32 	%r30, %tid.x;
	mad.lo.s32 	%r1, %r28, %r29, %r30;
	mov.u32 	%r31, %ctaid.y;
	mov.u32 	%r32, %ntid.y;
	mov.u32 	%r33, %tid.y;
	mad.lo.s32 	%r34, %r31, %r32, %r33;
	max.s32 	%r35, %r1, %r34;
	setp.ge.s32 	%p1, %r35, %r27;
	@%p1 bra 	$L__BB1_46;
	shr.u32 	%r36, %r26, 31;
	add.s32 	%r37, %r26, %r36;
	shr.s32 	%r3, %r37, 1;
	setp.lt.s32 	%p2, %r26, 1;
	mov.f32 	%f77, 0f00000000;
	@%p2 bra 	$L__BB1_45;
	and.b32  	%r4, %r26, 7;
	add.s32 	%r5, %r4, -1;
	and.b32  	%r6, %r26, 3;
	and.b32  	%r7, %r26, 2147483640;
	and.b32  	%r8, %r26, 1;
	mov.f32 	%f77, 0f00000000;
	mov.b32 	%r66, 0;
$L__BB1_3:
	sub.s32 	%r39, %r66, %r3;
	add.s32 	%r10, %r39, %r34;
	setp.lt.s32 	%p3, %r10, 0;
	setp.ge.s32 	%p4, %r10, %r27;
	or.pred  	%p5, %p3, %p4;
	@%p5 bra 	$L__BB1_44;
	setp.lt.u32 	%p6, %r26, 8;
	mul.lo.s32 	%r11, %r10, %r27;
	mul.lo.s32 	%r12, %r66, %r26;
	mov.b32 	%r69, 0;
	@%p6 bra 	$L__BB1_23;
	mov.b32 	%r67, 0;
	cvt.s64.s32 	%rd14, %r11;
	cvt.u64.u32 	%rd18, %r12;
$L__BB1_6:
	.pragma "nounroll";
	sub.s32 	%r42, %r67, %r3;
	add.s32 	%r14, %r42, %r1;
	setp.lt.s32 	%p7, %r14, 0;
	setp.ge.s32 	%p8, %r14, %r27;
	or.pred  	%p9, %p7, %p8;
	@%p9 bra 	$L__BB1_8;
	add.s32 	%r43, %r14, %r11;
	mul.wide.s32 	%rd10, %r43, 4;
	add.s64 	%rd11, %rd2, %rd10;
	ld.global.nc.f32 	%f43, [%rd11];
	add.s32 	%r44, %r67, %r12;
	mul.wide.u32 	%rd12, %r44, 4;
	add.s64 	%rd13, %rd1, %rd12;
	ld.global.nc.f32 	%f44, [%rd13];
	fma.rn.f32 	%f77, %f43, %f44, %f77;
$L__BB1_8:
	add.s32 	%r45, %r14, 1;
	setp.lt.s32 	%p10, %r45, 0;
	setp.ge.s32 	%p11, %r45, %r27;
	or.pred  	%p12, %p10, %p11;
	cvt.s64.s32 	%rd15, %r14;
	add.s64 	%rd16, %rd15, %rd14;
	shl.b64 	%rd17, %rd16, 2;
	add.s64 	%rd3, %rd2, %rd17;
	cvt.u64.u32 	%rd19, %r67;
	add.s64 	%rd20, %rd19, %rd18;
	shl.b64 	%rd21, %rd20, 2;
	add.s64 	%rd4, %rd1, %rd21;
	@%p12 bra 	$L__BB1_10;
	ld.global.nc.f32 	%f45, [%rd3+4];
	ld.global.nc.f32 	%f46, [%rd4+4];
	fma.rn.f32 	%f77, %f45, %f46, %f77;
$L__BB1_10:
	add.s32 	%r46, %r14, 2;
	setp.lt.s32 	%p13, %r46, 0;
	setp.ge.s32 	%p14, %r46, %r27;
	or.pred  	%p15, %p13, %p14;
	@%p15 bra 	$L__BB1_12;
	ld.global.nc.f32 	%f47, [%rd3+8];
	ld.global.nc.f32 	%f48, [%rd4+8];
	fma.rn.f32 	%f77, %f47, %f48, %f77;
$L__BB1_12:
	add.s32 	%r47, %r14, 3;
	setp.lt.s32 	%p16, %r47, 0;
	setp.ge.s32 	%p17, %r47, %r27;
	or.pred  	%p18, %p16, %p17;
	@%p18 bra 	$L__BB1_14;
	ld.global.nc.f32 	%f49, [%rd3+12];
	ld.global.nc.f32 	%f50, [%rd4+12];
	fma.rn.f32 	%f77, %f49, %f50, %f77;
$L__BB1_14:
	add.s32 	%r48, %r14, 4;
	setp.lt.s32 	%p19, %r48, 0;
	setp.ge.s32 	%p20, %r48, %r27;
	or.pred  	%p21, %p19, %p20;
	@%p21 bra 	$L__BB1_16;
	ld.global.nc.f32 	%f51, [%rd3+16];
	ld.global.nc.f32 	%f52, [%rd4+16];
	fma.rn.f32 	%f77, %f51, %f52, %f77;
$L__BB1_16:
	add.s32 	%r49, %r14, 5;
	setp.lt.s32 	%p22, %r49, 0;
	setp.ge.s32 	%p23, %r49, %r27;
	or.pred  	%p24, %p22, %p23;
	@%p24 bra 	$L__BB1_18;
	ld.global.nc.f32 	%f53, [%rd3+20];
	ld.global.nc.f32 	%f54, [%rd4+20];
	fma.rn.f32 	%f77, %f53, %f54, %f77;
$L__BB1_18:
	add.s32 	%r50, %r14, 6;
	setp.lt.s32 	%p25, %r50, 0;
	setp.ge.s32 	%p26, %r50, %r27;
	or.pred  	%p27, %p25, %p26;
	@%p27 bra 	$L__BB1_20;
	ld.global.nc.f32 	%f55, [%rd3+24];
	ld.global.nc.f32 	%f56, [%rd4+24];
	fma.rn.f32 	%f77, %f55, %f56, %f77;
$L__BB1_20:
	add.s32 	%r51, %r14, 7;
	setp.lt.s32 	%p28, %r51, 0;
	setp.ge.s32 	%p29, %r51, %r27;
	or.pred  	%p30, %p28, %p29;
	@%p30 bra 	$L__BB1_22;
	ld.global.nc.f32 	%f57, [%rd3+28];
	ld.global.nc.f32 	%f58, [%rd4+28];
	fma.rn.f32 	%f77, %f57, %f58, %f77;
$L__BB1_22:
	add.s32 	%r67, %r67, 8;
	setp.ne.s32 	%p31, %r67, %r7;
	mov.u32 	%r69, %r7;
	@%p31 bra 	$L__BB1_6;
$L__BB1_23:
	setp.eq.s32 	%p32, %r4, 0;
	@%p32 bra 	$L__BB1_44;
	setp.lt.u32 	%p33, %r5, 3;
	@%p33 bra 	$L__BB1_34;
	sub.s32 	%r52, %r69, %r3;
	add.s32 	%r17, %r52, %r1;
	setp.lt.s32 	%p34, %r17, 0;
	setp.ge.s32 	%p35, %r17, %r27;
	or.pred  	%p36, %p34, %p35;
	@%p36 bra 	$L__BB1_27;
	add.s32 	%r53, %r17, %r11;
	mul.wide.s32 	%rd22, %r53, 4;
	add.s64 	%rd23, %rd2, %rd22;
	ld.global.nc.f32 	%f60, [%rd23];
	add.s32 	%r54, %r69, %r12;
	mul.wide.u32 	%rd24, %r54, 4;
	add.s64 	%rd25, %rd1, %rd24;
	ld.global.nc.f32 	%f61, [%rd25];
	fma.rn.f32 	%f77, %f60, %f61, %f77;
$L__BB1_27:
	add.s32 	%r55, %r17, 1;
	setp.lt.s32 	%p37, %r55, 0;
	setp.ge.s32 	%p38, %r55, %r27;
	or.pred  	%p39, %p37, %p38;
	cvt.s64.s32 	%rd26, %r11;
	cvt.s64.s32 	%rd27, %r17;
	add.s64 	%rd28, %rd27, %rd26;
	shl.b64 	%rd29, %rd28, 2;
	add.s64 	%rd5, %rd2, %rd29;
	cvt.u64.u32 	%rd30, %r12;
	cvt.u64.u32 	%rd31, %r69;
	add.s64 	%rd32, %rd31, %rd30;
	shl.b64 	%rd33, %rd32, 2;
	add.s64 	%rd6, %rd1, %rd33;
	@%p39 bra 	$L__BB1_29;
	ld.global.nc.f32 	%f62, [%rd5+4];
	ld.global.nc.f32 	%f63, [%rd6+4];
	fma.rn.f32 	%f77, %f62, %f63, %f77;
$L__BB1_29:
	add.s32 	%r56, %r17, 2;
	setp.lt.s32 	%p40, %r56, 0;
	setp.ge.s32 	%p41, %r56, %r27;
	or.pred  	%p42, %p40, %p41;
	@%p42 bra 	$L__BB1_31;
	ld.global.nc.f32 	%f64, [%rd5+8];
	ld.global.nc.f32 	%f65, [%rd6+8];
	fma.rn.f32 	%f77, %f64, %f65, %f77;
$L__BB1_31:
	add.s32 	%r57, %r17, 3;
	setp.lt.s32 	%p43, %r57, 0;
	setp.ge.s32 	%p44, %r57, %r27;
	or.pred  	%p45, %p43, %p44;
	@%p45 bra 	$L__BB1_33;
	ld.global.nc.f32 	%f66, [%rd5+12];
	ld.global.nc.f32 	%f67, [%rd6+12];
	fma.rn.f32 	%f77, %f66, %f67, %f77;
$L__BB1_33:
	add.s32 	%r69, %r69, 4;
$L__BB1_34:
	setp.eq.s32 	%p46, %r6, 0;
	@%p46 bra 	$L__BB1_44;
	setp.eq.s32 	%p47, %r6, 1;
	@%p47 bra 	$L__BB1_41;
	sub.s32 	%r58, %r69, %r3;
	add.s32 	%r20, %r58, %r1;
	setp.lt.s32 	%p48, %r20, 0;
	setp.ge.s32 	%p49, %r20, %r27;
	or.pred  	%p50, %p48, %p49;
	@%p50 bra 	$L__BB1_38;
	add.s32 	%r59, %r20, %r11;
	mul.wide.s32 	%rd34, %r59, 4;
	add.s64 	%rd35, %rd2, %rd34;
	ld.global.nc.f32 	%f69, [%rd35];
	add.s32 	%r60, %r69, %r12;
	mul.wide.u32 	%rd36, %r60, 4;
	add.s64 	%rd37, %rd1, %rd36;
	ld.global.nc.f32 	%f70, [%rd37];
	fma.rn.f32 	%f77, %f69, %f70, %f77;
$L__BB1_38:
	add.s32 	%r61, %r20, 1;
	setp.lt.s32 	%p51, %r61, 0;
	setp.ge.s32 	%p52, %r61, %r27;
	or.pred  	%p53, %p51, %p52;
	@%p53 bra 	$L__BB1_40;
	cvt.s64.s32 	%rd38, %r11;
	cvt.s64.s32 	%rd39, %r20;
	add.s64 	%rd40, %rd39, %rd38;
	shl.b64 	%rd41, %rd40, 2;
	add.s64 	%rd42, %rd2, %rd41;
	ld.global.nc.f32 	%f71, [%rd42+4];
	cvt.u64.u32 	%rd43, %r12;
	cvt.u64.u32 	%rd44, %r69;
	add.s64 	%rd45, %rd44, %rd43;
	shl.b64 	%rd46, %rd45, 2;
	add.s64 	%rd47, %rd1, %rd46;
	ld.global.nc.f32 	%f72, [%rd47+4];
	fma.rn.f32 	%f77, %f71, %f72, %f77;
$L__BB1_40:
	add.s32 	%r69, %r69, 2;
$L__BB1_41:
	setp.eq.s32 	%p54, %r8, 0;
	@%p54 bra 	$L__BB1_44;
	sub.s32 	%r62, %r69, %r3;
	add.s32 	%r23, %r62, %r1;
	setp.lt.s32 	%p55, %r23, 0;
	setp.ge.s32 	%p56, %r23, %r27;
	or.pred  	%p57, %p55, %p56;
	@%p57 bra 	$L__BB1_44;
	add.s32 	%r63, %r23, %r11;
	mul.wide.s32 	%rd48, %r63, 4;
	add.s64 	%rd49, %rd2, %rd48;
	ld.global.nc.f32 	%f73, [%rd49];
	add.s32 	%r64, %r69, %r12;
	mul.wide.u32 	%rd50, %r64, 4;
	add.s64 	%rd51, %rd1, %rd50;
	ld.global.nc.f32 	%f74, [%rd51];
	fma.rn.f32 	%f77, %f73, %f74, %f77;
$L__BB1_44:
	add.s32 	%r66, %r66, 1;
	setp.ne.s32 	%p58, %r66, %r26;
	@%p58 bra 	$L__BB1_3;
$L__BB1_45:
	mad.lo.s32 	%r65, %r27, %r34, %r1;
	cvta.to.global.u64 	%rd52, %rd7;
	mul.wide.s32 	%rd53, %r65, 4;
	add.s64 	%rd54, %rd52, %rd53;
	st.global.f32 	[%rd54], %f77;
$L__BB1_46:
	ret;

}


// ===== COMPILED SASS (sm_100) =====

	.target	sm_100

	.elftype	@"ET_EXEC"


//--------------------- .note.nv.tkinfo           --------------------------
	.section	.note.nv.tkinfo,"",@"SHT_NOTE"
	.sectionflags	@"SHF_NOTE_NV_TKINFO"
	.tkinfo
        /*0018*/ 	.word	0x00000002
        /*0030*/ 	.string	""
        /*0030*/ 	.string	"ptxas"
        /*0030*/ 	.string	"Cuda compilation tools, release 13.0, V13.0.88"
        /*0030*/ 	.string	"Build cuda_13.0.r13.0/compiler.36424714_0"
        /*0030*/ 	.string	"-arch sm_100 -m 64 "



//--------------------- .note.nv.cuinfo           --------------------------
	.section	.note.nv.cuinfo,"",@"SHT_NOTE"
	.sectionflags	@"SHF_NOTE_NV_CUINFO"
        /*0018*/ 	.short	0x0002
        /*001a*/ 	.short	0x0064
        /*001c*/ 	.short	0x0082
	.zero		2


//--------------------- .nv.info                  --------------------------
	.section	.nv.info,"",@"SHT_CUDA_INFO"
	.align	4


	//----- nvinfo : EIATTR_REGCOUNT
	.align		4
        /*0000*/ 	.byte	0x04, 0x2f
        /*0002*/ 	.short	(.L_1 - .L_0)
	.align		4
.L_0:
        /*0004*/ 	.word	index@(_Z19matrixMultiplyTiledPfS_S_i)
        /*0008*/ 	.word	0x00000020


	//----- nvinfo : EIATTR_FRAME_SIZE
	.align		4
.L_1:
        /*000c*/ 	.byte	0x04, 0x11
        /*000e*/ 	.short	(.L_3 - .L_2)
	.align		4
.L_2:
        /*0010*/ 	.word	index@(_Z19matrixMultiplyTiledPfS_S_i)
        /*0014*/ 	.word	0x00000000


	//----- nvinfo : EIATTR_REGCOUNT
	.align		4
.L_3:
        /*0018*/ 	.byte	0x04, 0x2f
        /*001a*/ 	.short	(.L_5 - .L_4)
	.align		4
.L_4:
        /*001c*/ 	.word	index@(_Z18conv2d_same_kernelPKfS0_Pfii)
        /*0020*/ 	.word	0x0000001e


	//----- nvinfo : EIATTR_FRAME_SIZE
	.align		4
.L_5:
        /*0024*/ 	.byte	0x04, 0x11
        /*0026*/ 	.short	(.L_7 - .L_6)
	.align		4
.L_6:
        /*0028*/ 	.word	index@(_Z18conv2d_same_kernelPKfS0_Pfii)
        /*002c*/ 	.word	0x00000000


	//----- nvinfo : EIATTR_MIN_STACK_SIZE
	.align		4
.L_7:
        /*0030*/ 	.byte	0x04, 0x12
        /*0032*/ 	.short	(.L_9 - .L_8)
	.align		4
.L_8:
        /*0034*/ 	.word	index@(_Z18conv2d_same_kernelPKfS0_Pfii)
        /*0038*/ 	.word	0x00000000


	//----- nvinfo : EIATTR_MIN_STACK_SIZE
	.align		4
.L_9:
        /*003c*/ 	.byte	0x04, 0x12
        /*003e*/ 	.short	(.L_11 - .L_10)
	.align		4
.L_10:
        /*0040*/ 	.word	index@(_Z19matrixMultiplyTiledPfS_S_i)
        /*0044*/ 	.word	0x00000000
.L_11:


//--------------------- .nv.compat                --------------------------
	.section	.nv.compat,"",@"SHT_CUDA_COMPAT_INFO"
	.align	4
        /*0000*/ 	.byte	0x02, 0x09, 0x00, 0x00, 0x02, 0x02, 0x01, 0x00, 0x02, 0x05, 0x05, 0x00, 0x03, 0x07, 0x01, 0x01
        /*0010*/ 	.byte	0x02, 0x03, 0x00, 0x00, 0x02, 0x06, 0x01, 0x00, 0x04, 0x0b, 0x08, 0x00, 0x09, 0x00, 0x00, 0x00
        /*0020*/ 	.byte	0x00, 0x00, 0x00, 0x00


//--------------------- .nv.info._Z18conv2d_same_kernelPKfS0_Pfii --------------------------
	.section	.nv.info._Z18conv2d_same_kernelPKfS0_Pfii,"",@"SHT_CUDA_INFO"
	.sectionflags	@""
	.align	4


	//----- nvinfo : EIATTR_CUDA_API_VERSION
	.align		4
        /*0000*/ 	.byte	0x04, 0x37
        /*0002*/ 	.short	(.L_13 - .L_12)
.L_12:
        /*0004*/ 	.word	0x00000082


	//----- nvinfo : EIATTR_KPARAM_INFO
	.align		4
.L_13:
        /*0008*/ 	.byte	0x04, 0x17
        /*000a*/ 	.short	(.L_15 - .L_14)
.L_14:
        /*000c*/ 	.word	0x00000000
        /*0010*/ 	.short	0x0004
        /*0012*/ 	.short	0x001c
        /*0014*/ 	.byte	0x00, 0xf0, 0x11, 0x00


	//----- nvinfo : EIATTR_KPARAM_INFO
	.align		4
.L_15:
        /*0018*/ 	.byte	0x04, 0x17
        /*001a*/ 	.short	(.L_17 - .L_16)
.L_16:
        /*001c*/ 	.word	0x00000000
        /*0020*/ 	.short	0x0003
        /*0022*/ 	.short	0x0018
        /*0024*/ 	.byte	0x00, 0xf0, 0x11, 0x00


	//----- nvinfo : EIATTR_KPARAM_INFO
	.align		4
.L_17:
        /*0028*/ 	.byte	0x04, 0x17
        /*002a*/ 	.short	(.L_19 - .L_18)
.L_18:
        /*002c*/ 	.word	0x00000000
        /*0030*/ 	.short	0x0002
        /*0032*/ 	.short	0x0010
        /*0034*/ 	.byte	0x00, 0xf5, 0x21, 0x00


	//----- nvinfo : EIATTR_KPARAM_INFO
	.align		4
.L_19:
        /*0038*/ 	.byte	0x04, 0x17
        /*003a*/ 	.short	(.L_21 - .L_20)
.L_20:
        /*003c*/ 	.word	0x00000000
        /*0040*/ 	.short	0x0001
        /*0042*/ 	.short	0x0008
        /*0044*/ 	.byte	0x00, 0xf5, 0x21, 0x00


	//----- nvinfo : EIATTR_KPARAM_INFO
	.align		4
.L_21:
        /*0048*/ 	.byte	0x04, 0x17
        /*004a*/ 	.short	(.L_23 - .L_22)
.L_22:
        /*004c*/ 	.word	0x00000000
        /*0050*/ 	.short	0x0000
        /*0052*/ 	.short	0x0000
        /*0054*/ 	.byte	0x00, 0xf5, 0x21, 0x00


	//----- nvinfo : EIATTR_SPARSE_MMA_MASK
	.align		4
.L_23:
        /*0058*/ 	.byte	0x03, 0x50
        /*005a*/ 	.short	0x0000


	//----- nvinfo : EIATTR_MAXREG_COUNT
	.align		4
        /*005c*/ 	.byte	0x03, 0x1b
        /*005e*/ 	.short	0x00ff


	//----- nvinfo : EIATTR_MERCURY_ISA_VERSION
	.align		4
        /*0060*/ 	.byte	0x03, 0x5f
        /*0062*/ 	.short	0x0101


	//----- nvinfo : EIATTR_VRC_CTA_INIT_COUNT
	.align		4
        /*0064*/ 	.byte	0x02, 0x4a
	.zero		1
	.zero		1


	//----- nvinfo : EIATTR_EXIT_INSTR_OFFSETS
	.align		4
        /*0068*/ 	.byte	0x04, 0x1c
        /*006a*/ 	.short	(.L_25 - .L_24)


	//   ....[0]....
.L_24:
        /*006c*/ 	.word	0x000000d0


	//   ....[1]....
        /*0070*/ 	.word	0x00000d80


	//----- nvinfo : EIATTR_CRS_STACK_SIZE
	.align		4
.L_25:
        /*0074*/ 	.byte	0x04, 0x1e
        /*0076*/ 	.short	(.L_27 - .L_26)
.L_26:
        /*0078*/ 	.word	0x00000000


	//----- nvinfo : EIATTR_CBANK_PARAM_SIZE
	.align		4
.L_27:
        /*007c*/ 	.byte	0x03, 0x19
        /*007e*/ 	.short	0x0020


	//----- nvinfo : EIATTR_PARAM_CBANK
	.align		4
        /*0080*/ 	.byte	0x04, 0x0a
        /*0082*/ 	.short	(.L_29 - .L_28)
	.align		4
.L_28:
        /*0084*/ 	.word	index@(.nv.constant0._Z18conv2d_same_kernelPKfS0_Pfii)
        /*0088*/ 	.short	0x0380
        /*008a*/ 	.short	0x0020


	//----- nvinfo : EIATTR_SW_WAR
	.align		4
.L_29:
        /*008c*/ 	.byte	0x04, 0x36
        /*008e*/ 	.short	(.L_31 - .L_30)
.L_30:
        /*0090*/ 	.word	0x00000008
.L_31:


//--------------------- .nv.info._Z19matrixMultiplyTiledPfS_S_i --------------------------
	.section	.nv.info._Z19matrixMultiplyTiledPfS_S_i,"",@"SHT_CUDA_INFO"
	.sectionflags	@""
	.align	4


	//----- nvinfo : EIATTR_CUDA_API_VERSION
	.align		4
        /*0000*/ 	.byte	0x04, 0x37
        /*0002*/ 	.short	(.L_33 - .L_32)
.L_32:
        /*0004*/ 	.word	0x00000082


	//----- nvinfo : EIATTR_KPARAM_INFO
	.align		4
.L_33:
        /*0008*/ 	.byte	0x04, 0x17
        /*000a*/ 	.short	(.L_35 - .L_34)
.L_34:
        /*000c*/ 	.word	0x00000000
        /*0010*/ 	.short	0x0003
        /*0012*/ 	.short	0x0018
        /*0014*/ 	.byte	0x00, 0xf0, 0x11, 0x00


	//----- nvinfo : EIATTR_KPARAM_INFO
	.align		4
.L_35:
        /*0018*/ 	.byte	0x04, 0x17
        /*001a*/ 	.short	(.L_37 - .L_36)
.L_36:
        /*001c*/ 	.word	0x00000000
        /*0020*/ 	.short	0x0002
        /*0022*/ 	.short	0x0010
        /*0024*/ 	.byte	0x00, 0xf5, 0x21, 0x00


	//----- nvinfo : EIATTR_KPARAM_INFO
	.align		4
.L_37:
        /*0028*/ 	.byte	0x04, 0x17
        /*002a*/ 	.short	(.L_39 - .L_38)
.L_38:
        /*002c*/ 	.word	0x00000000
        /*0030*/ 	.short	0x0001
        /*0032*/ 	.short	0x0008
        /*0034*/ 	.byte	0x00, 0xf5, 0x21, 0x00


	//----- nvinfo : EIATTR_KPARAM_INFO
	.align		4
.L_39:
        /*0038*/ 	.byte	0x04, 0x17
        /*003a*/ 	.short	(.L_41 - .L_40)
.L_40:
        /*003c*/ 	.word	0x00000000
        /*0040*/ 	.short	0x0000
        /*0042*/ 	.short	0x0000
        /*0044*/ 	.byte	0x00, 0xf5, 0x21, 0x00


	//----- nvinfo : EIATTR_SPARSE_MMA_MASK
	.align		4
.L_41:
        /*0048*/ 	.byte	0x03, 0x50
        /*004a*/ 	.short	0x0000


	//----- nvinfo : EIATTR_MAXREG_COUNT
	.align		4
        /*004c*/ 	.byte	0x03, 0x1b
        /*004e*/ 	.short	0x00ff


	//----- nvinfo : EIATTR_NUM_BARRIERS
	.align		4
        /*0050*/ 	.byte	0x02, 0x4c
        /*0052*/ 	.byte	0x01
	.zero		1


	//----- nvinfo : EIATTR_MERCURY_ISA_VERSION
	.align		4
        /*0054*/ 	.byte	0x03, 0x5f
        /*0056*/ 	.short	0x0101


	//----- nvinfo : EIATTR_VRC_CTA_INIT_COUNT
	.align		4
        /*0058*/ 	.byte	0x02, 0x4a
	.zero		1
	.zero		1


	//----- nvinfo : EIATTR_EXIT_INSTR_OFFSETS
	.align		4
        /*005c*/ 	.byte	0x04, 0x1c
        /*005e*/ 	.short	(.L_43 - .L_42)


	//   ....[0]....
.L_42:
        /*0060*/ 	.word	0x000005c0


	//   ....[1]....
        /*0064*/ 	.word	0x00000610


	//----- nvinfo : EIATTR_CBANK_PARAM_SIZE
	.align		4
.L_43:
        /*0068*/ 	.byte	0x03, 0x19
        /*006a*/ 	.short	0x001c


	//----- nvinfo : EIATTR_PARAM_CBANK
	.align		4
        /*006c*/ 	.byte	0x04, 0x0a
        /*006e*/ 	.short	(.L_45 - .L_44)
	.align		4
.L_44:
        /*0070*/ 	.word	index@(.nv.constant0._Z19matrixMultiplyTiledPfS_S_i)
        /*0074*/ 	.short	0x0380
        /*0076*/ 	.short	0x001c


	//----- nvinfo : EIATTR_SW_WAR
	.align		4
.L_45:
        /*0078*/ 	.byte	0x04, 0x36
        /*007a*/ 	.short	(.L_47 - .L_46)
.L_46:
        /*007c*/ 	.word	0x00000008
.L_47:


//--------------------- .nv.callgraph             --------------------------
	.section	.nv.callgraph,"",@"SHT_CUDA_CALLGRAPH"
	.align	4
	.sectionentsize	8
	.align		4
        /*0000*/ 	.word	0x00000000
	.align		4
        /*0004*/ 	.word	0xffffffff
	.align		4
        /*0008*/ 	.word	0x00000000
	.align		4
        /*000c*/ 	.word	0xfffffffe
	.align		4
        /*0010*/ 	.word	0x00000000
	.align		4
        /*0014*/ 	.word	0xfffffffd
	.align		4
        /*0018*/ 	.word	0x00000000
	.align		4
        /*001c*/ 	.word	0xfffffffc


//--------------------- .text._Z18conv2d_same_kernelPKfS0_Pfii --------------------------
	.section	.text._Z18conv2d_same_kernelPKfS0_Pfii,"ax",@progbits
	.align	128
        .global         _Z18conv2d_same_kernelPKfS0_Pfii
        .type           _Z18conv2d_same_kernelPKfS0_Pfii,@function
        .size           _Z18conv2d_same_kernelPKfS0_Pfii,(.L_x_12 - _Z18conv2d_same_kernelPKfS0_Pfii)
        .other          _Z18conv2d_same_kernelPKfS0_Pfii,@"STO_CUDA_ENTRY STV_DEFAULT"
_Z18conv2d_same_kernelPKfS0_Pfii:
.text._Z18conv2d_same_kernelPKfS0_Pfii:
[----:B------:R-:W-:Y:S01]  /*0000*/  LDC R1, c[0x0][0x37c] ;  /* 0x0000df00ff017b82 */ /* 0x000fe20000000800 */
[----:B------:R-:W0:Y:S07]  /*0010*/  S2R R3, SR_TID.X ;  /* 0x0000000000037919 */ /* 0x000e2e0000002100 */
[----:B------:R-:W0:Y:S01]  /*0020*/  LDC R0, c[0x0][0x360] ;  /* 0x0000d800ff007b82 */ /* 0x000e220000000800 */
[----:B------:R-:W1:Y:S01]  /*0030*/  LDCU UR6, c[0x0][0x398] ;  /* 0x00007300ff0677ac */ /* 0x000e620008000800 */
[----:B------:R-:W2:Y:S06]  /*0040*/  S2R R2, SR_TID.Y ;  /* 0x0000000000027919 */ /* 0x000eac0000002200 */
[----:B------:R-:W0:Y:S08]  /*0050*/  S2UR UR4, SR_CTAID.X ;  /* 0x00000000000479c3 */ /* 0x000e300000002500 */
[----:B------:R-:W2:Y:S01]  /*0060*/  S2UR UR5, SR_CTAID.Y ;  /* 0x00000000000579c3 */ /* 0x000ea20000002600 */
[----:B-1----:R-:W-:-:S07]  /*0070*/  IMAD.U32 R10, RZ, RZ, UR6 ;  /* 0x00000006ff0a7e24 */ /* 0x002fce000f8e00ff */
[----:B------:R-:W2:Y:S01]  /*0080*/  LDC R11, c[0x0][0x364] ;  /* 0x0000d900ff0b7b82 */ /* 0x000ea20000000800 */
[----:B0-----:R-:W-:Y:S02]  /*0090*/  IMAD R0, R0, UR4, R3 ;  /* 0x0000000400007c24 */ /* 0x001fe4000f8e0203 */
[----:B--2---:R-:W-:-:S05]  /*00a0*/  IMAD R11, R11, UR5, R2 ;  /* 0x000000050b0b7c24 */ /* 0x004fca000f8e0202 */
[----:B------:R-:W-:-:S04]  /*00b0*/  VIMNMX R3, PT, PT, R0, R11, !PT ;  /* 0x0000000b00037248 */ /* 0x000fc80007fe0100 */
[----:B------:R-:W-:-:S13]  /*00c0*/  ISETP.GE.AND P0, PT, R3, R10, PT ;  /* 0x0000000a0300720c */ /* 0x000fda0003f06270 */
[----:B------:R-:W-:Y:S05]  /*00d0*/  @P0 EXIT ;  /* 0x000000000000094d */ /* 0x000fea0003800000 */
[----:B------:R-:W0:Y:S01]  /*00e0*/  LDCU UR4, c[0x0][0x39c] ;  /* 0x00007380ff0477ac */ /* 0x000e220008000800 */
[----:B------:R-:W-:Y:S01]  /*00f0*/  IMAD.MOV.U32 R12, RZ, RZ, RZ ;  /* 0x000000ffff0c7224 */ /* 0x000fe200078e00ff */
[----:B------:R-:W1:Y:S01]  /*0100*/  LDCU.64 UR10, c[0x0][0x358] ;  /* 0x00006b00ff0a77ac */ /* 0x000e620008000a00 */
[----:B0-----:R-:W-:-:S09]  /*0110*/  UISETP.GE.AND UP0, UPT, UR4, 0x1, UPT ;  /* 0x000000010400788c */ /* 0x001fd2000bf06270 */
[----:B-1----:R-:W-:Y:S05]  /*0120*/  BRA.U !UP0, `(.L_x_0) ;  /* 0x0000000d08047547 */ /* 0x002fea000b800000 */
[----:B------:R-:W-:Y:S01]  /*0130*/  ULOP3.LUT UR6, UR4, 0x7, URZ, 0xc0, !UPT ;  /* 0x0000000704067892 */ /* 0x000fe2000f8ec0ff */
[----:B------:R-:W-:Y:S01]  /*0140*/  IMAD.MOV.U32 R12, RZ, RZ, RZ ;  /* 0x000000ffff0c7224 */ /* 0x000fe200078e00ff */
[----:B------:R-:W-:Y:S01]  /*0150*/  ULEA.HI UR5, UR4, UR4, URZ, 0x1 ;  /* 0x0000000404057291 */ /* 0x000fe2000f8f08ff */
[----:B------:R-:W-:Y:S01]  /*0160*/  IMAD.MOV.U32 R14, RZ, RZ, RZ ;  /* 0x000000ffff0e7224 */ /* 0x000fe200078e00ff */
[----:B------:R-:W-:Y:S02]  /*0170*/  UIADD3 UR7, UPT, UPT, UR6, -0x1, URZ ;  /* 0xffffffff06077890 */ /* 0x000fe4000fffe0ff */
[----:B------:R-:W-:Y:S02]  /*0180*/  ULOP3.LUT UR8, UR4, 0x3, URZ, 0xc0, !UPT ;  /* 0x0000000304087892 */ /* 0x000fe4000f8ec0ff */
[----:B------:R-:W-:Y:S02]  /*0190*/  ULOP3.LUT UR4, UR4, 0x7ffffff8, URZ, 0xc0, !UPT ;  /* 0x7ffffff804047892 */ /* 0x000fe4000f8ec0ff */
[----:B------:R-:W-:-:S02]  /*01a0*/  USHF.R.S32.HI UR5, URZ, 0x1, UR5 ;  /* 0x00000001ff057899 */ /* 0x000fc40008011405 */
[----:B------:R-:W-:-:S11]  /*01b0*/  UISETP.GE.U32.AND UP0, UPT, UR7, 0x3, UPT ;  /* 0x000000030700788c */ /* 0x000fd6000bf06070 */
.L_x_7:
[----:B------:R-:W0:Y:S01]  /*01c0*/  LDCU UR7, c[0x0][0x398] ;  /* 0x00007300ff0777ac */ /* 0x000e220008000800 */
[----:B------:R-:W-:Y:S01]  /*01d0*/  IADD3 R13, PT, PT, R11, -UR5, R14 ;  /* 0x800000050b0d7c10 */ /* 0x000fe2000fffe00e */
[----:B------:R-:W-:Y:S01]  /*01e0*/  BSSY.RECONVERGENT B0, `(.L_x_1) ;  /* 0x00000b1000007945 */ /* 0x000fe20003800200 */
[----:B0-----:R-:W-:-:S05]  /*01f0*/  IMAD.U32 R10, RZ, RZ, UR7 ;  /* 0x00000007ff0a7e24 */ /* 0x001fca000f8e00ff */
[----:B------:R-:W-:-:S04]  /*0200*/  ISETP.GE.AND P0, PT, R13, R10, PT ;  /* 0x0000000a0d00720c */ /* 0x000fc80003f06270 */
[----:B------:R-:W-:-:S13]  /*0210*/  ISETP.LT.OR P0, PT, R13, RZ, P0 ;  /* 0x000000ff0d00720c */ /* 0x000fda0000701670 */
[----:B------:R-:W-:Y:S05]  /*0220*/  @P0 BRA `(.L_x_2) ;  /* 0x0000000800b00947 */ /* 0x000fea0003800000 */
[----:B------:R-:W0:Y:S01]  /*0230*/  LDCU UR7, c[0x0][0x39c] ;  /* 0x00007380ff0777ac */ /* 0x000e220008000800 */
[----:B------:R-:W-:Y:S02]  /*0240*/  IMAD R13, R13, R10, RZ ;  /* 0x0000000a0d0d7224 */ /* 0x000fe400078e02ff */
[----:B------:R-:W-:Y:S01]  /*0250*/  IMAD.MOV.U32 R16, RZ, RZ, RZ ;  /* 0x000000ffff107224 */ /* 0x000fe200078e00ff */
[----:B0-----:R-:W-:Y:S02]  /*0260*/  UISETP.GE.U32.AND UP1, UPT, UR7, 0x8, UPT ;  /* 0x000000080700788c */ /* 0x001fe4000bf26070 */
[----:B------:R-:W-:-:S07]  /*0270*/  IMAD R15, R14, UR7, RZ ;  /* 0x000000070e0f7c24 */ /* 0x000fce000f8e02ff */
[----:B------:R-:W-:Y:S05]  /*0280*/  BRA.U !UP1, `(.L_x_3) ;  /* 0x0000000509207547 */ /* 0x000fea000b800000 */
[----:B------:R-:W-:Y:S01]  /*0290*/  SHF.R.S32.HI R6, RZ, 0x1f, R13 ;  /* 0x0000001fff067819 */ /* 0x000fe2000001140d */
[----:B------:R-:W-:Y:S01]  /*02a0*/  IMAD.MOV.U32 R8, RZ, RZ, RZ ;  /* 0x000000ffff087224 */ /* 0x000fe200078e00ff */
[----:B------:R-:W0:Y:S01]  /*02b0*/  LDCU UR7, c[0x0][0x398] ;  /* 0x00007300ff0777ac */ /* 0x000e220008000800 */
[----:B------:R-:W1:Y:S01]  /*02c0*/  LDCU.128 UR12, c[0x0][0x380] ;  /* 0x00007000ff0c77ac */ /* 0x000e620008000c00 */
[----:B------:R-:W-:-:S04]  /*02d0*/  NOP ;  /* 0x0000000000007918 */ /* 0x000fc80000000000 */
.L_x_4:
[----:B0-----:R-:W-:Y:S01]  /*02e0*/  IMAD.U32 R10, RZ, RZ, UR7 ;  /* 0x00000007ff0a7e24 */ /* 0x001fe2000f8e00ff */
[----:B------:R-:W-:Y:S01]  /*02f0*/  IADD3 R7, PT, PT, R0, -UR5, R8 ;  /* 0x8000000500077c10 */ /* 0x000fe2000fffe008 */
[----:B------:R-:W0:Y:S03]  /*0300*/  LDC.64 R16, c[0x0][0x380] ;  /* 0x0000e000ff107b82 */ /* 0x000e260000000a00 */
[----:B------:R-:W-:-:S04]  /*0310*/  ISETP.GE.AND P0, PT, R7, R10, PT ;  /* 0x0000000a0700720c */ /* 0x000fc80003f06270 */
[----:B------:R-:W-:Y:S01]  /*0320*/  ISETP.LT.OR P0, PT, R7, RZ, P0 ;  /* 0x000000ff0700720c */ /* 0x000fe20000701670 */
[----:B------:R-:W2:-:S12]  /*0330*/  LDC.64 R2, c[0x0][0x388] ;  /* 0x0000e200ff027b82 */ /* 0x000e980000000a00 */
[----:B------:R-:W-:Y:S02]  /*0340*/  @!P0 IMAD.IADD R5, R13, 0x1, R7 ;  /* 0x000000010d058824 */ /* 0x000fe400078e0207 */
[----:B------:R-:W-:Y:S02]  /*0350*/  @!P0 IMAD.IADD R21, R15, 0x1, R8 ;  /* 0x000000010f158824 */ /* 0x000fe400078e0208 */
[----:B0-----:R-:W-:-:S05]  /*0360*/  @!P0 IMAD.WIDE R16, R5, 0x4, R16 ;  /* 0x0000000405108825 */ /* 0x001fca00078e0210 */
[----:B------:R0:W3:Y:S01]  /*0370*/  @!P0 LDG.E.CONSTANT R19, desc[UR10][R16.64] ;  /* 0x0000000a10138981 */ /* 0x0000e2000c1e9900 */
[----:B--2---:R-:W-:-:S05]  /*0380*/  @!P0 IMAD.WIDE.U32 R20, R21, 0x4, R2 ;  /* 0x0000000415148825 */ /* 0x004fca00078e0002 */
[----:B------:R2:W3:Y:S01]  /*0390*/  @!P0 LDG.E.CONSTANT R18, desc[UR10][R20.64] ;  /* 0x0000000a14128981 */ /* 0x0004e2000c1e9900 */
[----:B------:R-:W-:Y:S01]  /*03a0*/  IADD3 R3, P2, PT, R15, R8, RZ ;  /* 0x000000080f037210 */ /* 0x000fe20007f5e0ff */
[----:B------:R-:W-:Y:S01]  /*03b0*/  VIADD R9, R7, 0x1 ;  /* 0x0000000107097836 */ /* 0x000fe20000000000 */
[----:B------:R-:W-:Y:S01]  /*03c0*/  IADD3 R24, P1, PT, R13, R7, RZ ;  /* 0x000000070d187210 */ /* 0x000fe20007f3e0ff */
[----:B------:R-:W-:Y:S01]  /*03d0*/  VIADD R23, R7, 0x2 ;  /* 0x0000000207177836 */ /* 0x000fe20000000000 */
[----:B-1----:R-:W-:Y:S01]  /*03e0*/  LEA R4, P3, R3, UR14, 0x2 ;  /* 0x0000000e03047c11 */ /* 0x002fe2000f8610ff */
[----:B------:R-:W-:Y:S01]  /*03f0*/  IMAD.X R22, RZ, RZ, RZ, P2 ;  /* 0x000000ffff167224 */ /* 0x000fe200010e06ff */
[----:B------:R-:W-:Y:S02]  /*0400*/  LEA.HI.X.SX32 R25, R7, R6, 0x1, P1 ;  /* 0x0000000607197211 */ /* 0x000fe400008f0eff */
[----:B------:R-:W-:Y:S02]  /*0410*/  ISETP.GE.AND P1, PT, R9, R10, PT ;  /* 0x0000000a0900720c */ /* 0x000fe40003f26270 */
[----:B------:R-:W-:-:S02]  /*0420*/  LEA R2, P2, R24, UR12, 0x2 ;  /* 0x0000000c18027c11 */ /* 0x000fc4000f8410ff */
[----:B------:R-:W-:Y:S02]  /*0430*/  LEA.HI.X R5, R3, UR15, R22, 0x2, P3 ;  /* 0x0000000f03057c11 */ /* 0x000fe400098f1416 */
[----:B------:R-:W-:Y:S01]  /*0440*/  ISETP.LT.OR P1, PT, R9, RZ, P1 ;  /* 0x000000ff0900720c */ /* 0x000fe20000f21670 */
[----:B------:R-:W-:Y:S01]  /*0450*/  VIADD R9, R7, 0x3 ;  /* 0x0000000307097836 */ /* 0x000fe20000000000 */
[----:B------:R-:W-:Y:S02]  /*0460*/  LEA.HI.X R3, R24, UR13, R25, 0x2, P2 ;  /* 0x0000000d18037c11 */ /* 0x000fe400090f1419 */
[-C--:B------:R-:W-:Y:S01]  /*0470*/  ISETP.GE.AND P2, PT, R23, R10.reuse, PT ;  /* 0x0000000a1700720c */ /* 0x080fe20003f46270 */
[----:B0-----:R-:W-:Y:S01]  /*0480*/  VIADD R17, R7, 0x4 ;  /* 0x0000000407117836 */ /* 0x001fe20000000000 */
[----:B------:R-:W-:Y:S01]  /*0490*/  ISETP.GE.AND P3, PT, R9, R10, PT ;  /* 0x0000000a0900720c */ /* 0x000fe20003f66270 */
[----:B--2---:R-:W-:Y:S01]  /*04a0*/  VIADD R21, R7, 0x5 ;  /* 0x0000000507157836 */ /* 0x004fe20000000000 */
[----:B------:R-:W-:-:S02]  /*04b0*/  ISETP.LT.OR P2, PT, R23, RZ, P2 ;  /* 0x000000ff1700720c */ /* 0x000fc40001741670 */
[-C--:B------:R-:W-:Y:S02]  /*04c0*/  ISETP.GE.AND P4, PT, R17, R10.reuse, PT ;  /* 0x0000000a1100720c */ /* 0x080fe40003f86270 */
[----:B------:R-:W-:Y:S01]  /*04d0*/  ISETP.LT.OR P3, PT, R9, RZ, P3 ;  /* 0x000000ff0900720c */ /* 0x000fe20001f61670 */
[----:B------:R-:W-:Y:S01]  /*04e0*/  VIADD R23, R7, 0x6 ;  /* 0x0000000607177836 */ /* 0x000fe20000000000 */
[-C--:B------:R-:W-:Y:S01]  /*04f0*/  ISETP.GE.AND P6, PT, R21, R10.reuse, PT ;  /* 0x0000000a1500720c */ /* 0x080fe20003fc6270 */
[----:B------:R-:W2:Y:S01]  /*0500*/  @!P1 LDG.E.CONSTANT R9, desc[UR10][R4.64+0x4] ;  /* 0x0000040a04099981 */ /* 0x000ea2000c1e9900 */
[----:B------:R-:W-:Y:S02]  /*0510*/  ISETP.LT.OR P4, PT, R17, RZ, P4 ;  /* 0x000000ff1100720c */ /* 0x000fe40002781670 */
[----:B------:R-:W-:Y:S01]  /*0520*/  ISETP.LT.OR P6, PT, R21, RZ, P6 ;  /* 0x000000ff1500720c */ /* 0x000fe200037c1670 */
[----:B------:R-:W2:Y:S01]  /*0530*/  @!P1 LDG.E.CONSTANT R17, desc[UR10][R2.64+0x4] ;  /* 0x0000040a02119981 */ /* 0x000ea2000c1e9900 */
[----:B------:R-:W-:Y:S01]  /*0540*/  VIADD R21, R7, 0x7 ;  /* 0x0000000707157836 */ /* 0x000fe20000000000 */
[----:B------:R-:W-:-:S02]  /*0550*/  ISETP.GE.AND P5, PT, R23, R10, PT ;  /* 0x0000000a1700720c */ /* 0x000fc40003fa6270 */
[----:B------:R-:W4:Y:S04]  /*0560*/  @!P2 LDG.E.CONSTANT R16, desc[UR10][R4.64+0x8] ;  /* 0x0000080a0410a981 */ /* 0x000f28000c1e9900 */
[----:B------:R-:W4:Y:S01]  /*0570*/  @!P2 LDG.E.CONSTANT R7, desc[UR10][R2.64+0x8] ;  /* 0x0000080a0207a981 */ /* 0x000f22000c1e9900 */
[----:B------:R-:W-:-:S03]  /*0580*/  ISETP.LT.OR P5, PT, R23, RZ, P5 ;  /* 0x000000ff1700720c */ /* 0x000fc60002fa1670 */
[----:B------:R-:W5:Y:S04]  /*0590*/  @!P4 LDG.E.CONSTANT R20, desc[UR10][R4.64+0x10] ;  /* 0x0000100a0414c981 */ /* 0x000f68000c1e9900 */
[----:B------:R-:W5:Y:S04]  /*05a0*/  @!P6 LDG.E.CONSTANT R22, desc[UR10][R4.64+0x14] ;  /* 0x0000140a0416e981 */ /* 0x000f68000c1e9900 */
[----:B------:R-:W5:Y:S04]  /*05b0*/  @!P6 LDG.E.CONSTANT R23, desc[UR10][R2.64+0x14] ;  /* 0x0000140a0217e981 */ /* 0x000f68000c1e9900 */
[----:B------:R-:W5:Y:S04]  /*05c0*/  @!P5 LDG.E.CONSTANT R24, desc[UR10][R4.64+0x18] ;  /* 0x0000180a0418d981 */ /* 0x000f68000c1e9900 */
[----:B------:R-:W5:Y:S01]  /*05d0*/  @!P5 LDG.E.CONSTANT R25, desc[UR10][R2.64+0x18] ;  /* 0x0000180a0219d981 */ /* 0x000f62000c1e9900 */
[----:B---3--:R-:W-:Y:S01]  /*05e0*/  @!P0 FFMA R12, R19, R18, R12 ;  /* 0x00000012130c8223 */ /* 0x008fe2000000000c */
[----:B------:R-:W-:-:S02]  /*05f0*/  ISETP.GE.AND P0, PT, R21, R10, PT ;  /* 0x0000000a1500720c */ /* 0x000fc40003f06270 */
[----:B------:R-:W3:Y:S04]  /*0600*/  @!P3 LDG.E.CONSTANT R18, desc[UR10][R4.64+0xc] ;  /* 0x00000c0a0412b981 */ /* 0x000ee8000c1e9900 */
[----:B------:R-:W3:Y:S01]  /*0610*/  @!P3 LDG.E.CONSTANT R19, desc[UR10][R2.64+0xc] ;  /* 0x00000c0a0213b981 */ /* 0x000ee2000c1e9900 */
[----:B------:R-:W-:-:S03]  /*0620*/  ISETP.LT.OR P0, PT, R21, RZ, P0 ;  /* 0x000000ff1500720c */ /* 0x000fc60000701670 */
[----:B------:R-:W5:Y:S10]  /*0630*/  @!P4 LDG.E.CONSTANT R21, desc[UR10][R2.64+0x10] ;  /* 0x0000100a0215c981 */ /* 0x000f74000c1e9900 */
[----:B------:R-:W5:Y:S04]  /*0640*/  @!P0 LDG.E.CONSTANT R26, desc[UR10][R4.64+0x1c] ;  /* 0x00001c0a041a8981 */ /* 0x000f68000c1e9900 */
[----:B------:R-:W5:Y:S01]  /*0650*/  @!P0 LDG.E.CONSTANT R27, desc[UR10][R2.64+0x1c] ;  /* 0x00001c0a021b8981 */ /* 0x000f62000c1e9900 */
[----:B------:R-:W-:-:S02]  /*0660*/  VIADD R8, R8, 0x8 ;  /* 0x0000000808087836 */ /* 0x000fc40000000000 */
[----:B--2---:R-:W-:-:S03]  /*0670*/  @!P1 FFMA R12, R17, R9, R12 ;  /* 0x00000009110c9223 */ /* 0x004fc6000000000c */
[----:B------:R-:W-:Y:S01]  /*0680*/  ISETP.NE.AND P1, PT, R8, UR4, PT ;  /* 0x0000000408007c0c */ /* 0x000fe2000bf25270 */
[----:B----4-:R-:W-:-:S04]  /*0690*/  @!P2 FFMA R12, R7, R16, R12 ;  /* 0x00000010070ca223 */ /* 0x010fc8000000000c */
[----:B---3--:R-:W-:-:S04]  /*06a0*/  @!P3 FFMA R12, R19, R18, R12 ;  /* 0x00000012130cb223 */ /* 0x008fc8000000000c */
[----:B-----5:R-:W-:-:S04]  /*06b0*/  @!P4 FFMA R12, R21, R20, R12 ;  /* 0x00000014150cc223 */ /* 0x020fc8000000000c */
[----:B------:R-:W-:-:S04]  /*06c0*/  @!P6 FFMA R12, R23, R22, R12 ;  /* 0x00000016170ce223 */ /* 0x000fc8000000000c */
[----:B------:R-:W-:-:S04]  /*06d0*/  @!P5 FFMA R12, R25, R24, R12 ;  /* 0x00000018190cd223 */ /* 0x000fc8000000000c */
[----:B------:R-:W-:Y:S01]  /*06e0*/  @!P0 FFMA R12, R27, R26, R12 ;  /* 0x0000001a1b0c8223 */ /* 0x000fe2000000000c */
[----:B------:R-:W-:Y:S06]  /*06f0*/  @P1 BRA `(.L_x_4) ;  /* 0xfffffff800f81947 */ /* 0x000fec000383ffff */
[----:B------:R-:W-:-:S07]  /*0700*/  IMAD.U32 R16, RZ, RZ, UR4 ;  /* 0x00000004ff107e24 */ /* 0x000fce000f8e00ff */
.L_x_3:
[----:B------:R-:W-:-:S09]  /*0710*/  UISETP.NE.AND UP1, UPT, UR6, URZ, UPT ;  /* 0x000000ff0600728c */ /* 0x000fd2000bf25270 */
[----:B------:R-:W-:Y:S05]  /*0720*/  BRA.U !UP1, `(.L_x_2) ;  /* 0x0000000509707547 */ /* 0x000fea000b800000 */
[----:B------:R-:W-:Y:S01]  /*0730*/  UISETP.NE.AND UP1, UPT, UR8, URZ, UPT ;  /* 0x000000ff0800728c */ /* 0x000fe2000bf25270 */
[----:B------:R-:W-:Y:S10]  /*0740*/  BRA.U !UP0, `(.L_x_5) ;  /* 0x0000000108a47547 */ /* 0x000ff4000b800000 */
[----:B------:R-:W-:Y:S01]  /*0750*/  IADD3 R4, PT, PT, R0, -UR5, R16 ;  /* 0x8000000500047c10 */ /* 0x000fe2000fffe010 */
[----:B------:R-:W0:Y:S01]  /*0760*/  LDC.64 R8, c[0x0][0x380] ;  /* 0x0000e000ff087b82 */ /* 0x000e220000000a00 */
[----:B------:R-:W1:Y:S01]  /*0770*/  LDCU.128 UR12, c[0x0][0x380] ;  /* 0x00007000ff0c77ac */ /* 0x000e620008000c00 */
[----:B------:R-:W-:Y:S02]  /*0780*/  SHF.R.S32.HI R19, RZ, 0x1f, R13 ;  /* 0x0000001fff137819 */ /* 0x000fe4000001140d */
[C---:B------:R-:W-:Y:S01]  /*0790*/  ISETP.GE.AND P0, PT, R4.reuse, R10, PT ;  /* 0x0000000a0400720c */ /* 0x040fe20003f06270 */
[C---:B------:R-:W-:Y:S01]  /*07a0*/  VIADD R5, R4.reuse, 0x1 ;  /* 0x0000000104057836 */ /* 0x040fe20000000000 */
[----:B------:R-:W-:Y:S01]  /*07b0*/  IADD3 R18, P4, PT, R15, R16, RZ ;  /* 0x000000100f127210 */ /* 0x000fe20007f9e0ff */
[C---:B------:R-:W-:Y:S01]  /*07c0*/  VIADD R17, R4.reuse, 0x2 ;  /* 0x0000000204117836 */ /* 0x040fe20000000000 */
[----:B------:R-:W2:Y:S01]  /*07d0*/  LDC.64 R2, c[0x0][0x388] ;  /* 0x0000e200ff027b82 */ /* 0x000ea20000000a00 */
[----:B------:R-:W-:-:S02]  /*07e0*/  ISETP.LT.OR P0, PT, R4, RZ, P0 ;  /* 0x000000ff0400720c */ /* 0x000fc40000701670 */
[-C--:B------:R-:W-:Y:S02]  /*07f0*/  ISETP.GE.AND P1, PT, R5, R10.reuse, PT ;  /* 0x0000000a0500720c */ /* 0x080fe40003f26270 */
[----:B------:R-:W-:Y:S02]  /*0800*/  ISETP.GE.AND P2, PT, R17, R10, PT ;  /* 0x0000000a1100720c */ /* 0x000fe40003f46270 */
[----:B------:R-:W-:Y:S02]  /*0810*/  ISETP.LT.OR P1, PT, R5, RZ, P1 ;  /* 0x000000ff0500720c */ /* 0x000fe40000f21670 */
[----:B------:R-:W-:Y:S02]  /*0820*/  IADD3 R5, P3, PT, R13, R4, RZ ;  /* 0x000000040d057210 */ /* 0x000fe40007f7e0ff */
[----:B------:R-:W-:Y:S01]  /*0830*/  ISETP.LT.OR P2, PT, R17, RZ, P2 ;  /* 0x000000ff1100720c */ /* 0x000fe20001741670 */
[C---:B------:R-:W-:Y:S01]  /*0840*/  VIADD R17, R4.reuse, 0x3 ;  /* 0x0000000304117836 */ /* 0x040fe20000000000 */
[----:B------:R-:W-:Y:S01]  /*0850*/  LEA.HI.X.SX32 R20, R4, R19, 0x1, P3 ;  /* 0x0000001304147211 */ /* 0x000fe200018f0eff */
[----:B------:R-:W-:Y:S01]  /*0860*/  @!P0 IMAD.IADD R7, R13, 0x1, R4 ;  /* 0x000000010d078824 */ /* 0x000fe200078e0204 */
[----:B-1----:R-:W-:Y:S01]  /*0870*/  LEA R6, P5, R18, UR14, 0x2 ;  /* 0x0000000e12067c11 */ /* 0x002fe2000f8a10ff */
[----:B------:R-:W-:Y:S01]  /*0880*/  IMAD.X R19, RZ, RZ, RZ, P4 ;  /* 0x000000ffff137224 */ /* 0x000fe200020e06ff */
[----:B------:R-:W-:Y:S01]  /*0890*/  LEA R4, P4, R5, UR12, 0x2 ;  /* 0x0000000c05047c11 */ /* 0x000fe2000f8810ff */
[----:B0-----:R-:W-:Y:S01]  /*08a0*/  @!P0 IMAD.WIDE R8, R7, 0x4, R8 ;  /* 0x0000000407088825 */ /* 0x001fe200078e0208 */
[----:B------:R-:W-:-:S02]  /*08b0*/  ISETP.GE.AND P3, PT, R17, R10, PT ;  /* 0x0000000a1100720c */ /* 0x000fc40003f66270 */
[----:B------:R-:W-:Y:S01]  /*08c0*/  LEA.HI.X R5, R5, UR13, R20, 0x2, P4 ;  /* 0x0000000d05057c11 */ /* 0x000fe2000a0f1414 */
[----:B------:R-:W-:Y:S01]  /*08d0*/  @!P0 IMAD.IADD R7, R15, 0x1, R16 ;  /* 0x000000010f078824 */ /* 0x000fe200078e0210 */
[----:B------:R-:W-:Y:S01]  /*08e0*/  ISETP.LT.OR P3, PT, R17, RZ, P3 ;  /* 0x000000ff1100720c */ /* 0x000fe20001f61670 */
[----:B------:R-:W3:Y:S02]  /*08f0*/  @!P0 LDG.E.CONSTANT R9, desc[UR10][R8.64] ;  /* 0x0000000a08098981 */ /* 0x000ee4000c1e9900 */
[----:B--2---:R-:W-:Y:S01]  /*0900*/  @!P0 IMAD.WIDE.U32 R2, R7, 0x4, R2 ;  /* 0x0000000407028825 */ /* 0x004fe200078e0002 */
[----:B------:R-:W-:Y:S01]  /*0910*/  LEA.HI.X R7, R18, UR15, R19, 0x2, P5 ;  /* 0x0000000f12077c11 */ /* 0x000fe2000a8f1413 */
[----:B------:R-:W2:Y:S04]  /*0920*/  @!P1 LDG.E.CONSTANT R17, desc[UR10][R4.64+0x4] ;  /* 0x0000040a04119981 */ /* 0x000ea8000c1e9900 */
[----:B------:R-:W3:Y:S04]  /*0930*/  @!P0 LDG.E.CONSTANT R2, desc[UR10][R2.64] ;  /* 0x0000000a02028981 */ /* 0x000ee8000c1e9900 */
[----:B------:R-:W2:Y:S04]  /*0940*/  @!P1 LDG.E.CONSTANT R18, desc[UR10][R6.64+0x4] ;  /* 0x0000040a06129981 */ /* 0x000ea8000c1e9900 */
[----:B------:R-:W4:Y:S04]  /*0950*/  @!P2 LDG.E.CONSTANT R20, desc[UR10][R6.64+0x8] ;  /* 0x0000080a0614a981 */ /* 0x000f28000c1e9900 */
[----:B------:R-:W4:Y:S04]  /*0960*/  @!P2 LDG.E.CONSTANT R19, desc[UR10][R4.64+0x8] ;  /* 0x0000080a0413a981 */ /* 0x000f28000c1e9900 */
[----:B------:R-:W5:Y:S04]  /*0970*/  @!P3 LDG.E.CONSTANT R22, desc[UR10][R6.64+0xc] ;  /* 0x00000c0a0616b981 */ /* 0x000f68000c1e9900 */
[----:B------:R-:W5:Y:S01]  /*0980*/  @!P3 LDG.E.CONSTANT R21, desc[UR10][R4.64+0xc] ;  /* 0x00000c0a0415b981 */ /* 0x000f62000c1e9900 */
[----:B------:R-:W-:-:S02]  /*0990*/  VIADD R16, R16, 0x4 ;  /* 0x0000000410107836 */ /* 0x000fc40000000000 */
[----:B---3--:R-:W-:-:S04]  /*09a0*/  @!P0 FFMA R12, R9, R2, R12 ;  /* 0x00000002090c8223 */ /* 0x008fc8000000000c */
[----:B--2---:R-:W-:-:S04]  /*09b0*/  @!P1 FFMA R12, R17, R18, R12 ;  /* 0x00000012110c9223 */ /* 0x004fc8000000000c */
[----:B----4-:R-:W-:-:S04]  /*09c0*/  @!P2 FFMA R12, R19, R20, R12 ;  /* 0x00000014130ca223 */ /* 0x010fc8000000000c */
[----:B-----5:R-:W-:-:S07]  /*09d0*/  @!P3 FFMA R12, R21, R22, R12 ;  /* 0x00000016150cb223 */ /* 0x020fce000000000c */
.L_x_5:
[----:B------:R-:W-:Y:S05]  /*09e0*/  BRA.U !UP1, `(.L_x_2) ;  /* 0x0000000109c07547 */ /* 0x000fea000b800000 */
[----:B------:R-:W0:Y:S01]  /*09f0*/  LDCU UR7, c[0x0][0x39c] ;  /* 0x00007380ff0777ac */ /* 0x000e220008000800 */
[----:B------:R-:W-:Y:S02]  /*0a00*/  UISETP.NE.AND UP1, UPT, UR8, 0x1, UPT ;  /* 0x000000010800788c */ /* 0x000fe4000bf25270 */
[----:B0-----:R-:W-:-:S07]  /*0a10*/  ULOP3.LUT UP2, URZ, UR7, 0x1, URZ, 0xc0, !UPT ;  /* 0x0000000107ff7892 */ /* 0x001fce000f84c0ff */
[----:B------:R-:W-:Y:S05]  /*0a20*/  BRA.U !UP1, `(.L_x_6) ;  /* 0x0000000109787547 */ /* 0x000fea000b800000 */
[----:B------:R-:W-:Y:S01]  /*0a30*/  IADD3 R18, PT, PT, R0, -UR5, R16 ;  /* 0x8000000500127c10 */ /* 0x000fe2000fffe010 */
[----:B------:R-:W0:Y:S04]  /*0a40*/  LDC.64 R6, c[0x0][0x380] ;  /* 0x0000e000ff067b82 */ /* 0x000e280000000a00 */
[----:B------:R-:W-:-:S04]  /*0a50*/  VIADD R3, R18, 0x1 ;  /* 0x0000000112037836 */ /* 0x000fc80000000000 */
[----:B------:R-:W1:Y:S01]  /*0a60*/  LDC.64 R4, c[0x0][0x380] ;  /* 0x0000e000ff047b82 */ /* 0x000e620000000a00 */
[----:B------:R-:W-:-:S04]  /*0a70*/  ISETP.GE.AND P0, PT, R3, R10, PT ;  /* 0x0000000a0300720c */ /* 0x000fc80003f06270 */
[----:B------:R-:W-:Y:S02]  /*0a80*/  ISETP.LT.OR P1, PT, R3, RZ, P0 ;  /* 0x000000ff0300720c */ /* 0x000fe40000721670 */
[C---:B------:R-:W-:Y:S01]  /*0a90*/  ISETP.GE.AND P0, PT, R18.reuse, R10, PT ;  /* 0x0000000a1200720c */ /* 0x040fe20003f06270 */
[----:B------:R-:W2:Y:S03]  /*0aa0*/  LDC.64 R8, c[0x0][0x388] ;  /* 0x0000e200ff087b82 */ /* 0x000ea60000000a00 */
[----:B------:R-:W-:-:S05]  /*0ab0*/  ISETP.LT.OR P0, PT, R18, RZ, P0 ;  /* 0x000000ff1200720c */ /* 0x000fca0000701670 */
[----:B------:R-:W3:Y:S02]  /*0ac0*/  LDC.64 R2, c[0x0][0x388] ;  /* 0x0000e200ff027b82 */ /* 0x000ee40000000a00 */
[----:B------:R-:W-:Y:S02]  /*0ad0*/  @!P1 SHF.R.S32.HI R19, RZ, 0x1f, R13 ;  /* 0x0000001fff139819 */ /* 0x000fe4000001140d */
[----:B------:R-:W-:-:S04]  /*0ae0*/  @!P1 IADD3 R17, P2, PT, R13, R18, RZ ;  /* 0x000000120d119210 */ /* 0x000fc80007f5e0ff */
[----:B------:R-:W-:Y:S01]  /*0af0*/  @!P0 IMAD.IADD R21, R13, 0x1, R18 ;  /* 0x000000010d158824 */ /* 0x000fe200078e0212 */
[----:B------:R-:W-:Y:S01]  /*0b00*/  @!P1 LEA.HI.X.SX32 R18, R18, R19, 0x1, P2 ;  /* 0x0000001312129211 */ /* 0x000fe200010f0eff */
[C---:B------:R-:W-:Y:S01]  /*0b10*/  @!P0 IMAD.IADD R23, R15.reuse, 0x1, R16 ;  /* 0x000000010f178824 */ /* 0x040fe200078e0210 */
[----:B------:R-:W-:Y:S01]  /*0b20*/  @!P1 IADD3 R19, P3, PT, R15, R16, RZ ;  /* 0x000000100f139210 */ /* 0x000fe20007f7e0ff */
[----:B0-----:R-:W-:Y:S01]  /*0b30*/  @!P0 IMAD.WIDE R6, R21, 0x4, R6 ;  /* 0x0000000415068825 */ /* 0x001fe200078e0206 */
[----:B-1----:R-:W-:-:S03]  /*0b40*/  @!P1 LEA R4, P2, R17, R4, 0x2 ;  /* 0x0000000411049211 */ /* 0x002fc600078410ff */
[----:B------:R-:W-:Y:S01]  /*0b50*/  @!P1 IMAD.X R20, RZ, RZ, RZ, P3 ;  /* 0x000000ffff149224 */ /* 0x000fe200018e06ff */
[----:B------:R-:W-:Y:S01]  /*0b60*/  @!P1 LEA.HI.X R5, R17, R5, R18, 0x2, P2 ;  /* 0x0000000511059211 */ /* 0x000fe200010f1412 */
[----:B--2---:R-:W-:Y:S01]  /*0b70*/  @!P0 IMAD.WIDE.U32 R8, R23, 0x4, R8 ;  /* 0x0000000417088825 */ /* 0x004fe200078e0008 */
[----:B------:R-:W2:Y:S04]  /*0b80*/  @!P0 LDG.E.CONSTANT R7, desc[UR10][R6.64] ;  /* 0x0000000a06078981 */ /* 0x000ea8000c1e9900 */
[----:B------:R-:W4:Y:S01]  /*0b90*/  @!P1 LDG.E.CONSTANT R5, desc[UR10][R4.64+0x4] ;  /* 0x0000040a04059981 */ /* 0x000f22000c1e9900 */
[----:B---3--:R-:W-:-:S03]  /*0ba0*/  @!P1 LEA R2, P3, R19, R2, 0x2 ;  /* 0x0000000213029211 */ /* 0x008fc600078610ff */
[----:B------:R-:W2:Y:S01]  /*0bb0*/  @!P0 LDG.E.CONSTANT R9, desc[UR10][R8.64] ;  /* 0x0000000a08098981 */ /* 0x000ea2000c1e9900 */
[----:B------:R-:W-:-:S05]  /*0bc0*/  @!P1 LEA.HI.X R3, R19, R3, R20, 0x2, P3 ;  /* 0x0000000313039211 */ /* 0x000fca00018f1414 */
[----:B------:R-:W4:Y:S01]  /*0bd0*/  @!P1 LDG.E.CONSTANT R2, desc[UR10][R2.64+0x4] ;  /* 0x0000040a02029981 */ /* 0x000f22000c1e9900 */
[----:B------:R-:W-:Y:S02]  /*0be0*/  VIADD R16, R16, 0x2 ;  /* 0x0000000210107836 */ /* 0x000fe40000000000 */
[----:B--2---:R-:W-:-:S04]  /*0bf0*/  @!P0 FFMA R12, R9, R7, R12 ;  /* 0x00000007090c8223 */ /* 0x004fc8000000000c */
[----:B----4-:R-:W-:-:S07]  /*0c00*/  @!P1 FFMA R12, R5, R2, R12 ;  /* 0x00000002050c9223 */ /* 0x010fce000000000c */
.L_x_6:
[----:B------:R-:W-:Y:S05]  /*0c10*/  BRA.U !UP2, `(.L_x_2) ;  /* 0x000000010a347547 */ /* 0x000fea000b800000 */
[----:B------:R-:W-:-:S04]  /*0c20*/  IADD3 R6, PT, PT, R0, -UR5, R16 ;  /* 0x8000000500067c10 */ /* 0x000fc8000fffe010 */
[----:B------:R-:W-:-:S04]  /*0c30*/  ISETP.GE.AND P0, PT, R6, R10, PT ;  /* 0x0000000a0600720c */ /* 0x000fc80003f06270 */
[----:B------:R-:W-:-:S13]  /*0c40*/  ISETP.LT.OR P0, PT, R6, RZ, P0 ;  /* 0x000000ff0600720c */ /* 0x000fda0000701670 */
[----:B------:R-:W-:Y:S05]  /*0c50*/  @P0 BRA `(.L_x_2) ;  /* 0x0000000000240947 */ /* 0x000fea0003800000 */
[----:B------:R-:W0:Y:S01]  /*0c60*/  LDC.64 R2, c[0x0][0x380] ;  /* 0x0000e000ff027b82 */ /* 0x000e220000000a00 */
[----:B------:R-:W-:Y:S02]  /*0c70*/  IMAD.IADD R13, R13, 0x1, R6 ;  /* 0x000000010d0d7824 */ /* 0x000fe400078e0206 */
[----:B------:R-:W-:-:S05]  /*0c80*/  IMAD.IADD R15, R15, 0x1, R16 ;  /* 0x000000010f0f7824 */ /* 0x000fca00078e0210 */
[----:B------:R-:W1:Y:S01]  /*0c90*/  LDC.64 R4, c[0x0][0x388] ;  /* 0x0000e200ff047b82 */ /* 0x000e620000000a00 */
[----:B0-----:R-:W-:-:S06]  /*0ca0*/  IMAD.WIDE R2, R13, 0x4, R2 ;  /* 0x000000040d027825 */ /* 0x001fcc00078e0202 */
[----:B------:R-:W2:Y:S01]  /*0cb0*/  LDG.E.CONSTANT R3, desc[UR10][R2.64] ;  /* 0x0000000a02037981 */ /* 0x000ea2000c1e9900 */
[----:B-1----:R-:W-:-:S06]  /*0cc0*/  IMAD.WIDE.U32 R4, R15, 0x4, R4 ;  /* 0x000000040f047825 */ /* 0x002fcc00078e0004 */
[----:B------:R-:W2:Y:S02]  /*0cd0*/  LDG.E.CONSTANT R4, desc[UR10][R4.64] ;  /* 0x0000000a04047981 */ /* 0x000ea4000c1e9900 */
[----:B--2---:R-:W-:-:S07]  /*0ce0*/  FFMA R12, R3, R4, R12 ;  /* 0x00000004030c7223 */ /* 0x004fce000000000c */
.L_x_2:
[----:B------:R-:W-:Y:S05]  /*0cf0*/  BSYNC.RECONVERGENT B0 ;  /* 0x0000000000007941 */ /* 0x000fea0003800200 */
.L_x_1:
[----:B------:R-:W0:Y:S01]  /*0d00*/  LDCU UR7, c[0x0][0x39c] ;  /* 0x00007380ff0777ac */ /* 0x000e220008000800 */
[----:B------:R-:W-:-:S05]  /*0d10*/  VIADD R14, R14, 0x1 ;  /* 0x000000010e0e7836 */ /* 0x000fca0000000000 */
[----:B0-----:R-:W-:-:S13]  /*0d20*/  ISETP.NE.AND P0, PT, R14, UR7, PT ;  /* 0x000000070e007c0c */ /* 0x001fda000bf05270 */
[----:B------:R-:W-:Y:S05]  /*0d30*/  @P0 BRA `(.L_x_7) ;  /* 0xfffffff400200947 */ /* 0x000fea000383ffff */
.L_x_0:
[----:B------:R-:W0:Y:S01]  /*0d40*/  LDC.64 R2, c[0x0][0x390] ;  /* 0x0000e400ff027b82 */ /* 0x000e220000000a00 */
[----:B------:R-:W-:-:S04]  /*0d50*/  IMAD R11, R11, R10, R0 ;  /* 0x0000000a0b0b7224 */ /* 0x000fc800078e0200 */
[----:B0-----:R-:W-:-:S05]  /*0d60*/  IMAD.WIDE R2, R11, 0x4, R2 ;  /* 0x000000040b027825 */ /* 0x001fca00078e0202 */
[----:B------:R-:W-:Y:S01]  /*0d70*/  STG.E desc[UR10][R2.64], R12 ;  /* 0x0000000c02007986 */ /* 0x000fe2000c10190a */
[----:B------:R-:W-:Y:S05]  /*0d80*/  EXIT ;  /* 0x000000000000794d */ /* 0x000fea0003800000 */
.L_x_8:
[----:B------:R-:W-:-:S00]  /*0d90*/  BRA `(.L_x_8) ;  /* 0xfffffffc00fc7947 */ /* 0x000fc0000383ffff */
[----:B------:R-:W-:-:S00]  /*0da0*/  NOP ;  /* 0x0000000000007918 */ /* 0x000fc00000000000 */
        /* <DEDUP_REMOVED lines=13> */
.L_x_12:


//--------------------- .text._Z19matrixMultiplyTiledPfS_S_i --------------------------
	.section	.text._Z19matrixMultiplyTiledPfS_S_i,"ax",@progbits
	.align	128
        .global         _Z19matrixMultiplyTiledPfS_S_i
        .type           _Z19matrixMultiplyTiledPfS_S_i,@function
        .size           _Z19matrixMultiplyTiledPfS_S_i,(.L_x_13 - _Z19matrixMultiplyTiledPfS_S_i)
        .other          _Z19matrixMultiplyTiledPfS_S_i,@"STO_CUDA_ENTRY STV_DEFAULT"
_Z19matrixMultiplyTiledPfS_S_i:
.text._Z19matrixMultiplyTiledPfS_S_i:
[----:B------:R-:W-:Y:S01]  /*0000*/  LDC R1, c[0x0][0x37c] ;  /* 0x0000df00ff017b82 */ /* 0x000fe20000000800 */
[----:B------:R-:W0:Y:S01]  /*0010*/  LDCU UR4, c[0x0][0x398] ;  /* 0x00007300ff0477ac */ /* 0x000e220008000800 */
[----:B------:R-:W1:Y:S01]  /*0020*/  S2R R5, SR_CTAID.Y ;  /* 0x0000000000057919 */ /* 0x000e620000002600 */
[----:B------:R-:W-:Y:S01]  /*0030*/  HFMA2 R25, -RZ, RZ, 0, 0 ;  /* 0x00000000ff197431 */ /* 0x000fe200000001ff */
[----:B------:R-:W2:Y:S01]  /*0040*/  LDCU.64 UR8, c[0x0][0x358] ;  /* 0x00006b00ff0877ac */ /* 0x000ea20008000a00 */
[----:B------:R-:W1:Y:S01]  /*0050*/  S2R R2, SR_TID.Y ;  /* 0x0000000000027919 */ /* 0x000e620000002200 */
[----:B------:R-:W3:Y:S01]  /*0060*/  S2R R10, SR_CTAID.X ;  /* 0x00000000000a7919 */ /* 0x000ee20000002500 */
[----:B------:R-:W3:Y:S01]  /*0070*/  S2R R3, SR_TID.X ;  /* 0x0000000000037919 */ /* 0x000ee20000002100 */
[----:B0-----:R-:W-:-:S04]  /*0080*/  MOV R6, UR4 ;  /* 0x0000000400067c02 */ /* 0x001fc80008000f00 */
[----:B------:R-:W-:Y:S02]  /*0090*/  ISETP.GE.AND P0, PT, R6, 0x1, PT ;  /* 0x000000010600780c */ /* 0x000fe40003f06270 */
[----:B-1----:R-:W-:Y:S02]  /*00a0*/  LEA R5, R5, R2, 0x4 ;  /* 0x0000000205057211 */ /* 0x002fe400078e20ff */
[----:B---3--:R-:W-:-:S09]  /*00b0*/  LEA R4, R10, R3, 0x4 ;  /* 0x000000030a047211 */ /* 0x008fd200078e20ff */
[----:B--2---:R-:W-:Y:S05]  /*00c0*/  @!P0 BRA `(.L_x_9) ;  /* 0x0000000400348947 */ /* 0x004fea0003800000 */
[----:B------:R-:W0:Y:S01]  /*00d0*/  S2UR UR6, SR_CgaCtaId ;  /* 0x00000000000679c3 */ /* 0x000e220000008800 */
[----:B------:R-:W-:Y:S01]  /*00e0*/  UMOV UR4, 0x400 ;  /* 0x0000040000047882 */ /* 0x000fe20000000000 */
[----:B------:R-:W-:Y:S01]  /*00f0*/  IADD3 R8, PT, PT, R6, 0xf, RZ ;  /* 0x0000000f06087810 */ /* 0x000fe20007ffe0ff */
[----:B------:R-:W-:Y:S01]  /*0100*/  UIADD3 UR5, UPT, UPT, UR4, 0x400, URZ ;  /* 0x0000040004057890 */ /* 0x000fe2000fffe0ff */
[-CC-:B------:R-:W-:Y:S01]  /*0110*/  IMAD R7, R2, R6.reuse, R3.reuse ;  /* 0x0000000602077224 */ /* 0x180fe200078e0203 */
[----:B------:R-:W-:Y:S01]  /*0120*/  MOV R25, RZ ;  /* 0x000000ff00197202 */ /* 0x000fe20000000f00 */
[----:B------:R-:W-:Y:S01]  /*0130*/  IMAD R18, R5, R6, R3 ;  /* 0x0000000605127224 */ /* 0x000fe200078e0203 */
[----:B------:R-:W-:Y:S01]  /*0140*/  SHF.R.U32.HI R8, RZ, 0x4, R8 ;  /* 0x00000004ff087819 */ /* 0x000fe20000011608 */
[----:B------:R-:W1:Y:S01]  /*0150*/  LDC R0, c[0x0][0x398] ;  /* 0x0000e600ff007b82 */ /* 0x000e620000000800 */
[----:B------:R-:W-:Y:S02]  /*0160*/  IMAD R7, R10, 0x10, R7 ;  /* 0x000000100a077824 */ /* 0x000fe400078e0207 */
[----:B------:R-:W-:-:S05]  /*0170*/  IADD3 R19, PT, PT, -R8, RZ, RZ ;  /* 0x000000ff08137210 */ /* 0x000fca0007ffe1ff */
[----:B------:R-:W2:Y:S01]  /*0180*/  LDC.64 R22, c[0x0][0x380] ;  /* 0x0000e000ff167b82 */ /* 0x000ea20000000a00 */
[----:B0-----:R-:W-:Y:S02]  /*0190*/  ULEA UR5, UR6, UR5, 0x18 ;  /* 0x0000000506057291 */ /* 0x001fe4000f8ec0ff */
[----:B------:R-:W-:-:S04]  /*01a0*/  ULEA UR4, UR6, UR4, 0x18 ;  /* 0x0000000406047291 */ /* 0x000fc8000f8ec0ff */
[----:B------:R-:W-:Y:S02]  /*01b0*/  LEA R17, R3, UR5, 0x2 ;  /* 0x0000000503117c11 */ /* 0x000fe4000f8e10ff */
[----:B------:R-:W-:-:S03]  /*01c0*/  LEA R16, R2, UR4, 0x6 ;  /* 0x0000000402107c11 */ /* 0x000fc6000f8e30ff */
[----:B------:R-:W-:Y:S01]  /*01d0*/  IMAD R21, R2, 0x40, R17 ;  /* 0x0000004002157824 */ /* 0x000fe200078e0211 */
[----:B------:R-:W-:-:S07]  /*01e0*/  LEA R20, R3, R16, 0x2 ;  /* 0x0000001003147211 */ /* 0x000fce00078e10ff */
.L_x_10:
[----:B-1----:R-:W-:Y:S01]  /*01f0*/  MOV R6, R0 ;  /* 0x0000000000067202 */ /* 0x002fe20000000f00 */
[----:B------:R-:W-:Y:S01]  /*0200*/  HFMA2 R29, -RZ, RZ, 0, 0 ;  /* 0x00000000ff1d7431 */ /* 0x000fe200000001ff */
[----:B------:R-:W-:Y:S01]  /*0210*/  MOV R24, RZ ;  /* 0x000000ff00187202 */ /* 0x000fe20000000f00 */
[----:B--2---:R-:W-:Y:S01]  /*0220*/  IMAD.WIDE R8, R18, 0x4, R22 ;  /* 0x0000000412087825 */ /* 0x004fe200078e0216 */
[-C--:B------:R-:W-:Y:S02]  /*0230*/  ISETP.GE.AND P0, PT, R2, R6.reuse, PT ;  /* 0x000000060200720c */ /* 0x080fe40003f06270 */
[-C--:B------:R-:W-:Y:S02]  /*0240*/  ISETP.GE.AND P1, PT, R3, R6.reuse, PT ;  /* 0x000000060300720c */ /* 0x080fe40003f26270 */
[-C--:B------:R-:W-:Y:S02]  /*0250*/  ISETP.GE.U32.OR P0, PT, R4, R6.reuse, P0 ;  /* 0x000000060400720c */ /* 0x080fe40000706470 */
[----:B------:R-:W-:-:S11]  /*0260*/  ISETP.GE.U32.OR P1, PT, R5, R6, P1 ;  /* 0x000000060500720c */ /* 0x000fd60000f26470 */
[----:B------:R-:W0:Y:S02]  /*0270*/  @!P0 LDC.64 R10, c[0x0][0x388] ;  /* 0x0000e200ff0a8b82 */ /* 0x000e240000000a00 */
[----:B------:R-:W2:Y:S01]  /*0280*/  @!P1 LDG.E R29, desc[UR8][R8.64] ;  /* 0x00000008081d9981 */ /* 0x000ea2000c1e1900 */
[----:B0-----:R-:W-:-:S05]  /*0290*/  @!P0 IMAD.WIDE.U32 R10, R7, 0x4, R10 ;  /* 0x00000004070a8825 */ /* 0x001fca00078e000a */
[----:B------:R-:W3:Y:S01]  /*02a0*/  @!P0 LDG.E R24, desc[UR8][R10.64] ;  /* 0x000000080a188981 */ /* 0x000ee2000c1e1900 */
[----:B------:R-:W-:-:S05]  /*02b0*/  VIADD R19, R19, 0x1 ;  /* 0x0000000113137836 */ /* 0x000fca0000000000 */
[----:B------:R-:W-:Y:S02]  /*02c0*/  ISETP.NE.AND P0, PT, R19, RZ, PT ;  /* 0x000000ff1300720c */ /* 0x000fe40003f05270 */
[----:B------:R-:W-:Y:S02]  /*02d0*/  IADD3 R18, PT, PT, R18, 0x10, RZ ;  /* 0x0000001012127810 */ /* 0x000fe40007ffe0ff */
[----:B------:R-:W-:Y:S02]  /*02e0*/  IADD3 R2, PT, PT, R2, 0x10, RZ ;  /* 0x0000001002027810 */ /* 0x000fe40007ffe0ff */
[----:B------:R-:W-:Y:S02]  /*02f0*/  IADD3 R3, PT, PT, R3, 0x10, RZ ;  /* 0x0000001003037810 */ /* 0x000fe40007ffe0ff */
[----:B------:R-:W-:Y:S01]  /*0300*/  LEA R7, R6, R7, 0x4 ;  /* 0x0000000706077211 */ /* 0x000fe200078e20ff */
[----:B--2---:R-:W-:Y:S04]  /*0310*/  STS [R20], R29 ;  /* 0x0000001d14007388 */ /* 0x004fe80000000800 */
[----:B---3--:R-:W-:Y:S01]  /*0320*/  STS [R21], R24 ;  /* 0x0000001815007388 */ /* 0x008fe20000000800 */
[----:B------:R-:W-:Y:S06]  /*0330*/  BAR.SYNC.DEFER_BLOCKING 0x0 ;  /* 0x0000000000007b1d */ /* 0x000fec0000010000 */
[----:B------:R-:W-:Y:S04]  /*0340*/  LDS R26, [R17] ;  /* 0x00000000111a7984 */ /* 0x000fe80000000800 */
[----:B------:R-:W0:Y:S04]  /*0350*/  LDS.128 R12, [R16] ;  /* 0x00000000100c7984 */ /* 0x000e280000000c00 */
[----:B------:R-:W1:Y:S04]  /*0360*/  LDS R28, [R17+0x40] ;  /* 0x00004000111c7984 */ /* 0x000e680000000800 */
[----:B------:R-:W2:Y:S04]  /*0370*/  LDS R27, [R17+0x80] ;  /* 0x00008000111b7984 */ /* 0x000ea80000000800 */
[----:B------:R-:W-:Y:S04]  /*0380*/  LDS.128 R8, [R16+0x10] ;  /* 0x0000100010087984 */ /* 0x000fe80000000c00 */
[----:B------:R-:W-:Y:S01]  /*0390*/  LDS R24, [R17+0x140] ;  /* 0x0001400011187984 */ /* 0x000fe20000000800 */
[----:B0-----:R-:W-:-:S03]  /*03a0*/  FFMA R26, R12, R26, R25 ;  /* 0x0000001a0c1a7223 */ /* 0x001fc60000000019 */
[----:B------:R-:W0:Y:S01]  /*03b0*/  LDS R12, [R17+0xc0] ;  /* 0x0000c000110c7984 */ /* 0x000e220000000800 */
[----:B-1----:R-:W-:-:S03]  /*03c0*/  FFMA R26, R28, R13, R26 ;  /* 0x0000000d1c1a7223 */ /* 0x002fc6000000001a */
[----:B------:R-:W1:Y:S04]  /*03d0*/  LDS R13, [R17+0x100] ;  /* 0x00010000110d7984 */ /* 0x000e680000000800 */
[----:B------:R-:W3:Y:S01]  /*03e0*/  LDS R25, [R17+0x180] ;  /* 0x0001800011197984 */ /* 0x000ee20000000800 */
[----:B--2---:R-:W-:-:S04]  /*03f0*/  FFMA R27, R27, R14, R26 ;  /* 0x0000000e1b1b7223 */ /* 0x004fc8000000001a */
[----:B0-----:R-:W-:Y:S02]  /*0400*/  FFMA R15, R12, R15, R27 ;  /* 0x0000000f0c0f7223 */ /* 0x001fe4000000001b */
[----:B------:R-:W-:Y:S02]  /*0410*/  LDS R27, [R17+0x200] ;  /* 0x00020000111b7984 */ /* 0x000fe40000000800 */
[----:B-1----:R-:W-:Y:S02]  /*0420*/  FFMA R13, R8, R13, R15 ;  /* 0x0000000d080d7223 */ /* 0x002fe4000000000f */
[----:B------:R-:W0:Y:S02]  /*0430*/  LDS R8, [R17+0x1c0] ;  /* 0x0001c00011087984 */ /* 0x000e240000000800 */
[----:B------:R-:W-:Y:S02]  /*0440*/  FFMA R26, R24, R9, R13 ;  /* 0x00000009181a7223 */ /* 0x000fe4000000000d */
[----:B------:R-:W1:Y:S04]  /*0450*/  LDS.128 R12, [R16+0x20] ;  /* 0x00002000100c7984 */ /* 0x000e680000000c00 */
[----:B------:R-:W2:Y:S01]  /*0460*/  LDS R24, [R17+0x240] ;  /* 0x0002400011187984 */ /* 0x000ea20000000800 */
[----:B---3--:R-:W-:-:S03]  /*0470*/  FFMA R9, R25, R10, R26 ;  /* 0x0000000a19097223 */ /* 0x008fc6000000001a */
[----:B------:R-:W3:Y:S01]  /*0480*/  LDS R25, [R17+0x280] ;  /* 0x0002800011197984 */ /* 0x000ee20000000800 */
[----:B0-----:R-:W-:-:S04]  /*0490*/  FFMA R9, R8, R11, R9 ;  /* 0x0000000b08097223 */ /* 0x001fc80000000009 */
[----:B-1----:R-:W-:Y:S02]  /*04a0*/  FFMA R9, R12, R27, R9 ;  /* 0x0000001b0c097223 */ /* 0x002fe40000000009 */
[----:B------:R-:W0:Y:S02]  /*04b0*/  LDS R12, [R17+0x2c0] ;  /* 0x0002c000110c7984 */ /* 0x000e240000000800 */
[----:B--2---:R-:W-:Y:S02]  /*04c0*/  FFMA R24, R24, R13, R9 ;  /* 0x0000000d18187223 */ /* 0x004fe40000000009 */
[----:B------:R-:W-:Y:S04]  /*04d0*/  LDS R13, [R17+0x300] ;  /* 0x00030000110d7984 */ /* 0x000fe80000000800 */
[----:B------:R-:W1:Y:S01]  /*04e0*/  LDS.128 R8, [R16+0x30] ;  /* 0x0000300010087984 */ /* 0x000e620000000c00 */
[----:B---3--:R-:W-:-:S03]  /*04f0*/  FFMA R25, R25, R14, R24 ;  /* 0x0000000e19197223 */ /* 0x008fc60000000018 */
[----:B------:R-:W2:Y:S04]  /*0500*/  LDS R27, [R17+0x340] ;  /* 0x00034000111b7984 */ /* 0x000ea80000000800 */
[----:B------:R-:W3:Y:S04]  /*0510*/  LDS R24, [R17+0x380] ;  /* 0x0003800011187984 */ /* 0x000ee80000000800 */
[----:B------:R-:W4:Y:S01]  /*0520*/  LDS R14, [R17+0x3c0] ;  /* 0x0003c000110e7984 */ /* 0x000f220000000800 */
[----:B0-----:R-:W-:-:S04]  /*0530*/  FFMA R15, R12, R15, R25 ;  /* 0x0000000f0c0f7223 */ /* 0x001fc80000000019 */
[----:B-1----:R-:W-:-:S04]  /*0540*/  FFMA R8, R8, R13, R15 ;  /* 0x0000000d08087223 */ /* 0x002fc8000000000f */
[----:B--2---:R-:W-:-:S04]  /*0550*/  FFMA R9, R27, R9, R8 ;  /* 0x000000091b097223 */ /* 0x004fc80000000008 */
[----:B---3--:R-:W-:-:S04]  /*0560*/  FFMA R9, R24, R10, R9 ;  /* 0x0000000a18097223 */ /* 0x008fc80000000009 */
[----:B----4-:R-:W-:Y:S01]  /*0570*/  FFMA R25, R14, R11, R9 ;  /* 0x0000000b0e197223 */ /* 0x010fe20000000009 */
[----:B------:R-:W-:Y:S06]  /*0580*/  BAR.SYNC.DEFER_BLOCKING 0x0 ;  /* 0x0000000000007b1d */ /* 0x000fec0000010000 */
[----:B------:R-:W-:Y:S05]  /*0590*/  @P0 BRA `(.L_x_10) ;  /* 0xfffffffc00140947 */ /* 0x000fea000383ffff */
.L_x_9:
[----:B------:R-:W-:-:S04]  /*05a0*/  VIMNMX R3, PT, PT, R5, R4, !PT ;  /* 0x0000000405037248 */ /* 0x000fc80007fe0100 */
[----:B------:R-:W-:-:S13]  /*05b0*/  ISETP.GE.AND P0, PT, R3, R6, PT ;  /* 0x000000060300720c */ /* 0x000fda0003f06270 */
[----:B------:R-:W-:Y:S05]  /*05c0*/  @P0 EXIT ;  /* 0x000000000000094d */ /* 0x000fea0003800000 */
[----:B------:R-:W0:Y:S01]  /*05d0*/  LDC.64 R2, c[0x0][0x390] ;  /* 0x0000e400ff027b82 */ /* 0x000e220000000a00 */
[----:B------:R-:W-:-:S04]  /*05e0*/  IMAD R5, R5, R6, R4 ;  /* 0x0000000605057224 */ /* 0x000fc800078e0204 */
[----:B0-----:R-:W-:-:S05]  /*05f0*/  IMAD.WIDE.U32 R2, R5, 0x4, R2 ;  /* 0x0000000405027825 */ /* 0x001fca00078e0002 */
[----:B------:R-:W-:Y:S01]  /*0600*/  STG.E desc[UR8][R2.64], R25 ;  /* 0x0000001902007986 */ /* 0x000fe2000c101908 */
[----:B------:R-:W-:Y:S05]  /*0610*/  EXIT ;  /* 0x000000000000794d */ /* 0x000fea0003800000 */
.L_x_11:
        /* <DEDUP_REMOVED lines=14> */
.L_x_13:


//--------------------- .nv.shared.reserved.0     --------------------------
	.section	.nv.shared.reserved.0,"aw",@nobits
	.weak		__nv_reservedSMEM_offset_0_alias
	.size		__nv_reservedSMEM_offset_0_alias, 0, 64
	.other		__nv_reservedSMEM_offset_0_alias,@"STO_CUDA_RESERVED_SHARED STV_DEFAULT"
__nv_reservedSMEM_offset_0_alias:
	.zero		0
	.zero		64


//--------------------- .nv.shared._Z19matrixMultiplyTiledPfS_S_i --------------------------
	.section	.nv.shared._Z19matrixMultiplyTiledPfS_S_i,"aw",@nobits
	.sectionflags	@""
	.align	4
.nv.shared._Z19matrixMultiplyTiledPfS_S_i:
	.zero		3072


//--------------------- .nv.constant0._Z18conv2d_same_kernelPKfS0_Pfii --------------------------
	.section	.nv.constant0._Z18conv2d_same_kernelPKfS0_Pfii,"a",@progbits
	.sectionflags	@""
	.align	4
.nv.constant0._Z18conv2d_same_kernelPKfS0_Pfii:
	.zero		928


//--------------------- .nv.constant0._Z19matrixMultiplyTiledPfS_S_i --------------------------
	.section	.nv.constant0._Z19matrixMultiplyTiledPfS_S_i,"a",@progbits
	.sectionflags	@""
	.align	4
.nv.constant0._Z19matrixMultiplyTiledPfS_S_i:
	.zero		924


//--------------------- SYMBOLS --------------------------

	.type		.nv.reservedSmem.offset0,@object
	.size		.nv.reservedSmem.offset0,0x4
	.type		.nv.reservedSmem.cap,@object
	.size		.nv.reservedSmem.cap,0x4
